// auto-generated by cutlass_sweep.gemm — config: {"arch": "sm_90", "cluster_m": 2, "cluster_n": 1, "dtype": "fp16", "dtype_b": "fp16", "layout": "nt", "stages": 0, "tile_k": 16, "tile_m": 256, "tile_n": 512}
#include "cutlass/cutlass.h"
#include "cutlass/gemm/collective/collective_builder.hpp"
#include "cutlass/gemm/device/gemm_universal_adapter.h"
#include "cutlass/gemm/kernel/gemm_universal.hpp"
#include "cutlass/epilogue/collective/collective_builder.hpp"

using ElemA = cutlass::half_t;
using ElemB = cutlass::half_t;
using ElemCD = cutlass::half_t;
using Acc  = float;
using TileShape    = cute::Shape<cute::_256, cute::_512, cute::_16>;
using ClusterShape = cute::Shape<cute::_2, cute::_1, cute::_1>;

using CollectiveEpilogue = typename cutlass::epilogue::collective::CollectiveBuilder<
    cutlass::arch::Sm90, cutlass::arch::OpClassTensorOp,
    TileShape, ClusterShape,
    cutlass::epilogue::collective::EpilogueTileAuto,
    Acc, Acc,
    ElemCD, cutlass::layout::RowMajor, 128 / cutlass::sizeof_bits<ElemCD>::value,
    ElemCD, cutlass::layout::RowMajor, 128 / cutlass::sizeof_bits<ElemCD>::value,
    cutlass::epilogue::collective::EpilogueScheduleAuto
  >::CollectiveOp;

using CollectiveMainloop = typename cutlass::gemm::collective::CollectiveBuilder<
    cutlass::arch::Sm90, cutlass::arch::OpClassTensorOp,
    ElemA, cutlass::layout::RowMajor, 128 / cutlass::sizeof_bits<ElemA>::value,
    ElemB, cutlass::layout::ColumnMajor, 128 / cutlass::sizeof_bits<ElemB>::value,
    Acc,
    TileShape, ClusterShape,
    cutlass::gemm::collective::StageCountAutoCarveout<static_cast<int>(sizeof(typename CollectiveEpilogue::SharedStorage))>,
    cutlass::gemm::collective::KernelScheduleAuto
  >::CollectiveOp;

using GemmKernel = cutlass::gemm::kernel::GemmUniversal<
    cute::Shape<int,int,int,int>,
    CollectiveMainloop,
    CollectiveEpilogue
>;
using Gemm = cutlass::gemm::device::GemmUniversalAdapter<GemmKernel>;

// Force the device kernel symbol into the cubin without needing a host main.
auto* _anchor = &cutlass::device_kernel<GemmKernel>;


// ===== COMPILED SASS (sm_90a) =====

	.target	sm_90a

	.elftype	@"ET_EXEC"


//--------------------- .note.nv.tkinfo           --------------------------
	.section	.note.nv.tkinfo,"",@"SHT_NOTE"
	.sectionflags	@"SHF_NOTE_NV_TKINFO"
	.tkinfo
        /*0018*/ 	.word	0x00000002
        /*0030*/ 	.string	""
        /*0030*/ 	.string	"ptxas"
        /*0030*/ 	.string	"Cuda compilation tools, release 13.0, V13.0.88"
        /*0030*/ 	.string	"Build cuda_13.0.r13.0/compiler.36424714_0"
        /*0030*/ 	.string	"-arch sm_90a -m 64 "



//--------------------- .note.nv.cuinfo           --------------------------
	.section	.note.nv.cuinfo,"",@"SHT_NOTE"
	.sectionflags	@"SHF_NOTE_NV_CUINFO"
        /*0018*/ 	.short	0x0002
        /*001a*/ 	.short	0x005a
        /*001c*/ 	.short	0x0082
	.zero		2


//--------------------- .nv.info                  --------------------------
	.section	.nv.info,"",@"SHT_CUDA_INFO"
	.align	4


	//----- nvinfo : EIATTR_REGCOUNT
	.align		4
        /*0000*/ 	.byte	0x04, 0x2f
        /*0002*/ 	.short	(.L_15 - .L_14)
	.align		4
.L_14:
        /*0004*/ 	.word	index@(_ZN7cutlass13device_kernelINS_4gemm6kernel13GemmUniversalIN4cute5tupleIJiiiiEEENS1_10collective13CollectiveMmaINS1_34MainloopSm90TmaGmmaWarpSpecializedILi9ENS5_IJNS4_1CILi2EEENSA_ILi1EEESC_EEENS1_35KernelTmaWarpSpecializedCooperativeEEENS5_IJNSA_ILi256EEENSA_ILi512EEENSA_ILi16EEEEEENS_6half_tENS5_IJlSC_lEEESK_SL_NS4_8TiledMMAINS4_8MMA_AtomIJNS4_4SM904GMMA26MMA_64x256x16_F32F16F16_SSILNSP_5MajorE0ELSR_0ELNSP_7ScaleInE1ELSS_1EEEEEENS4_6LayoutISD_NS5_IJSC_NSA_ILi0EEESW_EEEEENS5_IJNS4_10UnderscoreESZ_SZ_EEEEENS4_13SM90_TMA_LOADENS4_14ComposedLayoutINS4_7SwizzleILi1ELi4ELi3EEENS4_18smem_ptr_flag_bitsILi16EEENSV_INS5_IJNSA_ILi8EEESI_EEENS5_IJSI_SC_EEEEEEEvNS4_8identityENS4_23SM90_TMA_LOAD_MULTICASTES1C_vS1D_EENS_8epilogue10collective6detail29Sm90TmaWarpSpecializedAdapterINS1H_15DefaultEpilogueISK_SL_SL_NS1G_6thread17LinearCombinationISK_Li1EffLNS1L_9ScaleType4KindE0ELNS_15FloatRoundStyleE2ESK_EENS1_15EpilogueDefaultEEEEEvvEEEEvNT_6ParamsE)
        /*0008*/ 	.word	0x000000a8


	//----- nvinfo : EIATTR_FRAME_SIZE
	.align		4
.L_15:
        /*000c*/ 	.byte	0x04, 0x11
        /*000e*/ 	.short	(.L_17 - .L_16)
	.align		4
.L_16:
        /*0010*/ 	.word	index@(_ZN7cutlass13device_kernelINS_4gemm6kernel13GemmUniversalIN4cute5tupleIJiiiiEEENS1_10collective13CollectiveMmaINS1_34MainloopSm90TmaGmmaWarpSpecializedILi9ENS5_IJNS4_1CILi2EEENSA_ILi1EEESC_EEENS1_35KernelTmaWarpSpecializedCooperativeEEENS5_IJNSA_ILi256EEENSA_ILi512EEENSA_ILi16EEEEEENS_6half_tENS5_IJlSC_lEEESK_SL_NS4_8TiledMMAINS4_8MMA_AtomIJNS4_4SM904GMMA26MMA_64x256x16_F32F16F16_SSILNSP_5MajorE0ELSR_0ELNSP_7ScaleInE1ELSS_1EEEEEENS4_6LayoutISD_NS5_IJSC_NSA_ILi0EEESW_EEEEENS5_IJNS4_10UnderscoreESZ_SZ_EEEEENS4_13SM90_TMA_LOADENS4_14ComposedLayoutINS4_7SwizzleILi1ELi4ELi3EEENS4_18smem_ptr_flag_bitsILi16EEENSV_INS5_IJNSA_ILi8EEESI_EEENS5_IJSI_SC_EEEEEEEvNS4_8identityENS4_23SM90_TMA_LOAD_MULTICASTES1C_vS1D_EENS_8epilogue10collective6detail29Sm90TmaWarpSpecializedAdapterINS1H_15DefaultEpilogueISK_SL_SL_NS1G_6thread17LinearCombinationISK_Li1EffLNS1L_9ScaleType4KindE0ELNS_15FloatRoundStyleE2ESK_EENS1_15EpilogueDefaultEEEEEvvEEEEvNT_6ParamsE)
        /*0014*/ 	.word	0x00000978


	//----- nvinfo : EIATTR_MIN_STACK_SIZE
	.align		4
.L_17:
        /*0018*/ 	.byte	0x04, 0x12
        /*001a*/ 	.short	(.L_19 - .L_18)
	.align		4
.L_18:
        /*001c*/ 	.word	index@(_ZN7cutlass13device_kernelINS_4gemm6kernel13GemmUniversalIN4cute5tupleIJiiiiEEENS1_10collective13CollectiveMmaINS1_34MainloopSm90TmaGmmaWarpSpecializedILi9ENS5_IJNS4_1CILi2EEENSA_ILi1EEESC_EEENS1_35KernelTmaWarpSpecializedCooperativeEEENS5_IJNSA_ILi256EEENSA_ILi512EEENSA_ILi16EEEEEENS_6half_tENS5_IJlSC_lEEESK_SL_NS4_8TiledMMAINS4_8MMA_AtomIJNS4_4SM904GMMA26MMA_64x256x16_F32F16F16_SSILNSP_5MajorE0ELSR_0ELNSP_7ScaleInE1ELSS_1EEEEEENS4_6LayoutISD_NS5_IJSC_NSA_ILi0EEESW_EEEEENS5_IJNS4_10UnderscoreESZ_SZ_EEEEENS4_13SM90_TMA_LOADENS4_14ComposedLayoutINS4_7SwizzleILi1ELi4ELi3EEENS4_18smem_ptr_flag_bitsILi16EEENSV_INS5_IJNSA_ILi8EEESI_EEENS5_IJSI_SC_EEEEEEEvNS4_8identityENS4_23SM90_TMA_LOAD_MULTICASTES1C_vS1D_EENS_8epilogue10collective6detail29Sm90TmaWarpSpecializedAdapterINS1H_15DefaultEpilogueISK_SL_SL_NS1G_6thread17LinearCombinationISK_Li1EffLNS1L_9ScaleType4KindE0ELNS_15FloatRoundStyleE2ESK_EENS1_15EpilogueDefaultEEEEEvvEEEEvNT_6ParamsE)
        /*0020*/ 	.word	0x00000978
.L_19:


//--------------------- .nv.compat                --------------------------
	.section	.nv.compat,"",@"SHT_CUDA_COMPAT_INFO"
	.align	4
        /*0000*/ 	.byte	0x02, 0x09, 0x01, 0x00, 0x02, 0x02, 0x04, 0x00, 0x02, 0x05, 0x05, 0x00, 0x03, 0x07, 0x01, 0x01
        /*0010*/ 	.byte	0x02, 0x03, 0x01, 0x00, 0x02, 0x06, 0x01, 0x00, 0x04, 0x0b, 0x08, 0x00, 0x00, 0x00, 0x00, 0x00
        /*0020*/ 	.byte	0x00, 0x00, 0x00, 0x00


//--------------------- .nv.info._ZN7cutlass13device_kernelINS_4gemm6kernel13GemmUniversalIN4cute5tupleIJiiiiEEENS1_10collective13CollectiveMmaINS1_34MainloopSm90TmaGmmaWarpSpecializedILi9ENS5_IJNS4_1CILi2EEENSA_ILi1EEESC_EEENS1_35KernelTmaWarpSpecializedCooperativeEEENS5_IJNSA_ILi256EEENSA_ILi512EEENSA_ILi16EEEEEENS_6half_tENS5_IJlSC_lEEESK_SL_NS4_8TiledMMAINS4_8MMA_AtomIJNS4_4SM904GMMA26MMA_64x256x16_F32F16F16_SSILNSP_5MajorE0ELSR_0ELNSP_7ScaleInE1ELSS_1EEEEEENS4_6LayoutISD_NS5_IJSC_NSA_ILi0EEESW_EEEEENS5_IJNS4_10UnderscoreESZ_SZ_EEEEENS4_13SM90_TMA_LOADENS4_14ComposedLayoutINS4_7SwizzleILi1ELi4ELi3EEENS4_18smem_ptr_flag_bitsILi16EEENSV_INS5_IJNSA_ILi8EEESI_EEENS5_IJSI_SC_EEEEEEEvNS4_8identityENS4_23SM90_TMA_LOAD_MULTICASTES1C_vS1D_EENS_8epilogue10collective6detail29Sm90TmaWarpSpecializedAdapterINS1H_15DefaultEpilogueISK_SL_SL_NS1G_6thread17LinearCombinationISK_Li1EffLNS1L_9ScaleType4KindE0ELNS_15FloatRoundStyleE2ESK_EENS1_15EpilogueDefaultEEEEEvvEEEEvNT_6ParamsE --------------------------
	.section	.nv.info._ZN7cutlass13device_kernelINS_4gemm6kernel13GemmUniversalIN4cute5tupleIJiiiiEEENS1_10collective13CollectiveMmaINS1_34MainloopSm90TmaGmmaWarpSpecializedILi9ENS5_IJNS4_1CILi2EEENSA_ILi1EEESC_EEENS1_35KernelTmaWarpSpecializedCooperativeEEENS5_IJNSA_ILi256EEENSA_ILi512EEENSA_ILi16EEEEEENS_6half_tENS5_IJlSC_lEEESK_SL_NS4_8TiledMMAINS4_8MMA_AtomIJNS4_4SM904GMMA26MMA_64x256x16_F32F16F16_SSILNSP_5MajorE0ELSR_0ELNSP_7ScaleInE1ELSS_1EEEEEENS4_6LayoutISD_NS5_IJSC_NSA_ILi0EEESW_EEEEENS5_IJNS4_10UnderscoreESZ_SZ_EEEEENS4_13SM90_TMA_LOADENS4_14ComposedLayoutINS4_7SwizzleILi1ELi4ELi3EEENS4_18smem_ptr_flag_bitsILi16EEENSV_INS5_IJNSA_ILi8EEESI_EEENS5_IJSI_SC_EEEEEEEvNS4_8identityENS4_23SM90_TMA_LOAD_MULTICASTES1C_vS1D_EENS_8epilogue10collective6detail29Sm90TmaWarpSpecializedAdapterINS1H_15DefaultEpilogueISK_SL_SL_NS1G_6thread17LinearCombinationISK_Li1EffLNS1L_9ScaleType4KindE0ELNS_15FloatRoundStyleE2ESK_EENS1_15EpilogueDefaultEEEEEvvEEEEvNT_6ParamsE,"",@"SHT_CUDA_INFO"
	.sectionflags	@""
	.align	4


	//----- nvinfo : EIATTR_CUDA_API_VERSION
	.align		4
        /*0000*/ 	.byte	0x04, 0x37
        /*0002*/ 	.short	(.L_21 - .L_20)
.L_20:
        /*0004*/ 	.word	0x00000082


	//----- nvinfo : EIATTR_KPARAM_INFO
	.align		4
.L_21:
        /*0008*/ 	.byte	0x04, 0x17
        /*000a*/ 	.short	(.L_23 - .L_22)
.L_22:
        /*000c*/ 	.word	0x00000000
        /*0010*/ 	.short	0x0000
        /*0012*/ 	.short	0x0070
        /*0014*/ 	.byte	0x00, 0xf0, 0x01, 0x10


	//----- nvinfo : EIATTR_SPARSE_MMA_MASK
	.align		4
.L_23:
        /*0018*/ 	.byte	0x03, 0x50
        /*001a*/ 	.short	0x0000


	//----- nvinfo : EIATTR_MAXREG_COUNT
	.align		4
        /*001c*/ 	.byte	0x03, 0x1b
        /*001e*/ 	.short	0x00a8


	//----- nvinfo : EIATTR_NUM_BARRIERS
	.align		4
        /*0020*/ 	.byte	0x02, 0x4c
        /*0022*/ 	.byte	0x01
	.zero		1


	//----- nvinfo : EIATTR_EXTERNS
	.align		4
        /*0024*/ 	.byte	0x04, 0x0f
        /*0026*/ 	.short	(.L_25 - .L_24)


	//   ....[0]....
	.align		4
.L_24:
        /*0028*/ 	.word	index@(__assertfail)


	//----- nvinfo : EIATTR_ANNOTATIONS
	.align		4
.L_25:
        /*002c*/ 	.byte	0x04, 0x55
        /*002e*/ 	.short	(.L_27 - .L_26)


	//   ....[0]....
.L_26:
        /*0030*/ 	.word	0x00000001
        /*0034*/ 	.byte	0xc0, 0x0a, 0x00, 0x00, 0x01, 0x00, 0x00, 0x00, 0xe0, 0x0a, 0x00, 0x00, 0x01, 0x00, 0x00, 0x00
        /* <DEDUP_REMOVED lines=809> */
        /*32d4*/ 	.byte	0x60, 0xa1, 0x02, 0x00, 0x01, 0x00, 0x00, 0x00, 0x80, 0xa1, 0x02, 0x00


	//----- nvinfo : EIATTR_MERCURY_ISA_VERSION
	.align		4
.L_27:
        /*32e0*/ 	.byte	0x03, 0x5f
        /*32e2*/ 	.short	0x0101


	//----- nvinfo : EIATTR_INT_WARP_WIDE_INSTR_OFFSETS
	.align		4
        /*32e4*/ 	.byte	0x04, 0x31
        /*32e6*/ 	.short	(.L_29 - .L_28)


	//   ....[0]....
.L_28:
        /*32e8*/ 	.word	0x00000650


	//   ....[1]....
        /*32ec*/ 	.word	0x00000660


	//   ....[2]....
        /*32f0*/ 	.word	0x000007d0


	//----- nvinfo : EIATTR_COOP_GROUP_MASK_REGIDS
	.align		4
.L_29:
        /*32f4*/ 	.byte	0x04, 0x29
        /*32f6*/ 	.short	(.L_31 - .L_30)


	//   ....[0]....
.L_30:
        /*32f8*/ 	.word	0xffffffff


	//   ....[1]....
        /*32fc*/ 	.word	0xffffffff


	//   ....[2]....
        /*3300*/ 	.word	0xffffffff


	//   ....[3]....
        /*3304*/ 	.word	0xffffffff


	//   ....[4]....
        /*3308*/ 	.word	0xffffffff


	//   ....[5]....
        /*330c*/ 	.word	0xffffffff


	//----- nvinfo : EIATTR_COOP_GROUP_INSTR_OFFSETS
	.align		4
.L_31:
        /*3310*/ 	.byte	0x04, 0x28
        /*3312*/ 	.short	(.L_33 - .L_32)


	//   ....[0]....
.L_32:
        /*3314*/ 	.word	0x00000070


	//   ....[1]....
        /*3318*/ 	.word	0x00000080


	//   ....[2]....
        /*331c*/ 	.word	0x000001a0


	//   ....[3]....
        /*3320*/ 	.word	0x000004a0


	//   ....[4]....
        /*3324*/ 	.word	0x00000910


	//   ....[5]....
        /*3328*/ 	.word	0x000014e0


	//----- nvinfo : EIATTR_REG_RECONFIG
	.align		4
.L_33:
        /*332c*/ 	.byte	0x01, 0x54
	.zero		2


	//----- nvinfo : EIATTR_SYSCALL_OFFSETS
	.align		4
        /*3330*/ 	.byte	0x04, 0x46
        /*3332*/ 	.short	(.L_35 - .L_34)


	//   ....[0]....
.L_34:
        /*3334*/ 	.word	0x00001690


	//----- nvinfo : EIATTR_MBARRIER_INSTR_OFFSETS
	.align		4
.L_35:
        /*3338*/ 	.byte	0x04, 0x39
        /*333a*/ 	.short	(.L_37 - .L_36)


	//   ....[0]....
.L_36:
        /*333c*/ 	.word	0x00000340
        /*3340*/ 	.word	0x000000ff
        /*3344*/ 	.word	0x00000000
        /*3348*/ 	.short	0x0100
        /*334a*/ 	.byte	0x08
	.zero		1


	//   ....[1]....
        /*334c*/ 	.word	0x00000350
        /*3350*/ 	.word	0x000000ff
        /*3354*/ 	.word	0x00000048
        /*3358*/ 	.short	0x0100
        /*335a*/ 	.byte	0x08
	.zero		1


	//   ....[2]....
        /*335c*/ 	.word	0x00000360
        /*3360*/ 	.word	0x000000ff
        /*3364*/ 	.word	0x00000008
        /*3368*/ 	.short	0x0100
        /*336a*/ 	.byte	0x08
	.zero		1


	//   ....[3]....
        /*336c*/ 	.word	0x00000370
        /*3370*/ 	.word	0x000000ff
        /*3374*/ 	.word	0x00000050
        /*3378*/ 	.short	0x0100
        /*337a*/ 	.byte	0x08
	.zero		1


	//   ....[4]....
        /*337c*/ 	.word	0x00000380
        /*3380*/ 	.word	0x000000ff
        /*3384*/ 	.word	0x00000010
        /*3388*/ 	.short	0x0100
        /*338a*/ 	.byte	0x08
	.zero		1


	//   ....[5]....
        /*338c*/ 	.word	0x00000390
        /*3390*/ 	.word	0x000000ff
        /*3394*/ 	.word	0x00000058
        /*3398*/ 	.short	0x0100
        /*339a*/ 	.byte	0x08
	.zero		1


	//   ....[6]....
        /*339c*/ 	.word	0x000003a0
        /*33a0*/ 	.word	0x000000ff
        /*33a4*/ 	.word	0x00000018
        /*33a8*/ 	.short	0x0100
        /*33aa*/ 	.byte	0x08
	.zero		1


	//   ....[7]....
        /*33ac*/ 	.word	0x000003b0
        /*33b0*/ 	.word	0x000000ff
        /*33b4*/ 	.word	0x00000060
        /*33b8*/ 	.short	0x0100
        /*33ba*/ 	.byte	0x08
	.zero		1


	//   ....[8]....
        /*33bc*/ 	.word	0x000003c0
        /*33c0*/ 	.word	0x000000ff
        /*33c4*/ 	.word	0x00000020
        /*33c8*/ 	.short	0x0100
        /*33ca*/ 	.byte	0x08
	.zero		1


	//   ....[9]....
        /*33cc*/ 	.word	0x000003d0
        /*33d0*/ 	.word	0x000000ff
        /*33d4*/ 	.word	0x00000068
        /*33d8*/ 	.short	0x0100
        /*33da*/ 	.byte	0x08
	.zero		1


	//   ....[10]....
        /*33dc*/ 	.word	0x000003e0
        /*33e0*/ 	.word	0x000000ff
        /*33e4*/ 	.word	0x00000028
        /*33e8*/ 	.short	0x0100
        /*33ea*/ 	.byte	0x08
	.zero		1


	//   ....[11]....
        /*33ec*/ 	.word	0x000003f0
        /*33f0*/ 	.word	0x000000ff
        /*33f4*/ 	.word	0x00000070
        /*33f8*/ 	.short	0x0100
        /*33fa*/ 	.byte	0x08
	.zero		1


	//   ....[12]....
        /*33fc*/ 	.word	0x00000400
        /*3400*/ 	.word	0x000000ff
        /*3404*/ 	.word	0x00000030
        /*3408*/ 	.short	0x0100
        /*340a*/ 	.byte	0x08
	.zero		1


	//   ....[13]....
        /*340c*/ 	.word	0x00000410
        /*3410*/ 	.word	0x000000ff
        /*3414*/ 	.word	0x00000078
        /*3418*/ 	.short	0x0100
        /*341a*/ 	.byte	0x08
	.zero		1


	//   ....[14]....
        /*341c*/ 	.word	0x00000420
        /*3420*/ 	.word	0x000000ff
        /*3424*/ 	.word	0x00000038
        /*3428*/ 	.short	0x0100
        /*342a*/ 	.byte	0x08
	.zero		1


	//   ....[15]....
        /*342c*/ 	.word	0x00000430
        /*3430*/ 	.word	0x000000ff
        /*3434*/ 	.word	0x00000080
        /*3438*/ 	.short	0x0100
        /*343a*/ 	.byte	0x08
	.zero		1


	//   ....[16]....
        /*343c*/ 	.word	0x00000440
        /*3440*/ 	.word	0x000000ff
        /*3444*/ 	.word	0x00000040
        /*3448*/ 	.short	0x0100
        /*344a*/ 	.byte	0x08
	.zero		1


	//   ....[17]....
        /*344c*/ 	.word	0x00000450
        /*3450*/ 	.word	0x000000ff
        /*3454*/ 	.word	0x00000088
        /*3458*/ 	.short	0x0100
        /*345a*/ 	.byte	0x08
	.zero		1


	//   ....[18]....
        /*345c*/ 	.word	0x00000840
        /*3460*/ 	.word	0x000000ff
        /*3464*/ 	.word	0x000000a0
        /*3468*/ 	.short	0x0100
        /*346a*/ 	.byte	0x06
	.zero		1


	//   ....[19]....
        /*346c*/ 	.word	0x00000870
        /*3470*/ 	.word	0x000000ff
        /*3474*/ 	.word	0x000000a8
        /*3478*/ 	.short	0x0100
        /*347a*/ 	.byte	0x06
	.zero		1


	//   ....[20]....
        /*347c*/ 	.word	0x00001730
        /*3480*/ 	.word	0x00000003
        /*3484*/ 	.word	0x00000000
        /*3488*/ 	.short	0x010a
        /*348a*/ 	.byte	0x3f
	.zero		1


	//   ....[21]....
        /*348c*/ 	.word	0x00001770
        /*3490*/ 	.word	0x00000003
        /*3494*/ 	.word	0x00000000
        /*3498*/ 	.short	0x010a
        /*349a*/ 	.byte	0x3f
	.zero		1


	//   ....[22]....
        /*349c*/ 	.word	0x00002970
        /*34a0*/ 	.word	0x000000ff
        /*34a4*/ 	.word	0x00000000
        /*34a8*/ 	.short	0x010a
        /*34aa*/ 	.byte	0x04
	.zero		1


	//   ....[23]....
        /*34ac*/ 	.word	0x000029b0
        /*34b0*/ 	.word	0x000000ff
        /*34b4*/ 	.word	0x00000000
        /*34b8*/ 	.short	0x010a
        /*34ba*/ 	.byte	0x04
	.zero		1


	//   ....[24]....
        /*34bc*/ 	.word	0x00005180
        /*34c0*/ 	.word	0x00000005
        /*34c4*/ 	.word	0x00000000
        /*34c8*/ 	.short	0x0101
        /*34ca*/ 	.byte	0x3f
	.zero		1


	//   ....[25]....
        /*34cc*/ 	.word	0x00005350
        /*34d0*/ 	.word	0x00000000
        /*34d4*/ 	.word	0x00000000
        /*34d8*/ 	.short	0x0101
        /*34da*/ 	.byte	0x3f
	.zero		1


	//   ....[26]....
        /*34dc*/ 	.word	0x00029cf0
        /*34e0*/ 	.word	0x0000000f
        /*34e4*/ 	.word	0x00000048
        /*34e8*/ 	.short	0x010a
        /*34ea*/ 	.byte	0x3f
	.zero		1


	//   ....[27]....
        /*34ec*/ 	.word	0x0002a080
        /*34f0*/ 	.word	0x00000002
        /*34f4*/ 	.word	0x000000a8
        /*34f8*/ 	.short	0x0101
        /*34fa*/ 	.byte	0x3f
	.zero		1


	//   ....[28]....
        /*34fc*/ 	.word	0x0002a890
        /*3500*/ 	.word	0x00000003
        /*3504*/ 	.word	0x00000000
        /*3508*/ 	.short	0x010a
        /*350a*/ 	.byte	0x3f
	.zero		1


	//   ....[29]....
        /*350c*/ 	.word	0x0002a920
        /*3510*/ 	.word	0x00000003
        /*3514*/ 	.word	0x00000000
        /*3518*/ 	.short	0x010a
        /*351a*/ 	.byte	0x3f
	.zero		1


	//   ....[30]....
        /*351c*/ 	.word	0x0002a9b0
        /*3520*/ 	.word	0x00000003
        /*3524*/ 	.word	0x00000000
        /*3528*/ 	.short	0x010a
        /*352a*/ 	.byte	0x3f
	.zero		1


	//   ....[31]....
        /*352c*/ 	.word	0x0002aa40
        /*3530*/ 	.word	0x00000003
        /*3534*/ 	.word	0x00000000
        /*3538*/ 	.short	0x010a
        /*353a*/ 	.byte	0x3f
	.zero		1


	//   ....[32]....
        /*353c*/ 	.word	0x0002aad0
        /*3540*/ 	.word	0x00000003
        /*3544*/ 	.word	0x00000000
        /*3548*/ 	.short	0x010a
        /*354a*/ 	.byte	0x3f
	.zero		1


	//   ....[33]....
        /*354c*/ 	.word	0x0002ab60
        /*3550*/ 	.word	0x00000003
        /*3554*/ 	.word	0x00000000
        /*3558*/ 	.short	0x010a
        /*355a*/ 	.byte	0x3f
	.zero		1


	//   ....[34]....
        /*355c*/ 	.word	0x0002abf0
        /*3560*/ 	.word	0x00000003
        /*3564*/ 	.word	0x00000000
        /*3568*/ 	.short	0x010a
        /*356a*/ 	.byte	0x3f
	.zero		1


	//   ....[35]....
        /*356c*/ 	.word	0x0002ac80
        /*3570*/ 	.word	0x00000003
        /*3574*/ 	.word	0x00000000
        /*3578*/ 	.short	0x010a
        /*357a*/ 	.byte	0x3f
	.zero		1


	//   ....[36]....
        /*357c*/ 	.word	0x0002ad10
        /*3580*/ 	.word	0x00000003
        /*3584*/ 	.word	0x00000000
        /*3588*/ 	.short	0x010a
        /*358a*/ 	.byte	0x3f
	.zero		1


	//   ....[37]....
        /*358c*/ 	.word	0x0002ad70
        /*3590*/ 	.word	0x00000003
        /*3594*/ 	.word	0x00000000
        /*3598*/ 	.short	0x010a
        /*359a*/ 	.byte	0x3f
	.zero		1


	//   ....[38]....
        /*359c*/ 	.word	0x0002add0
        /*35a0*/ 	.word	0x00000007
        /*35a4*/ 	.word	0x00000000
        /*35a8*/ 	.short	0x010a
        /*35aa*/ 	.byte	0x3f
	.zero		1


	//   ....[39]....
        /*35ac*/ 	.word	0x0002aea0
        /*35b0*/ 	.word	0x0000000f
        /*35b4*/ 	.word	0x00000048
        /*35b8*/ 	.short	0x010a
        /*35ba*/ 	.byte	0x3f
	.zero		1


	//   ....[40]....
        /*35bc*/ 	.word	0x0002af70
        /*35c0*/ 	.word	0x00000003
        /*35c4*/ 	.word	0x00000000
        /*35c8*/ 	.short	0x010a
        /*35ca*/ 	.byte	0x3f
	.zero		1


	//   ....[41]....
        /*35cc*/ 	.word	0x0002afc0
        /*35d0*/ 	.word	0x00000003
        /*35d4*/ 	.word	0x00000000
        /*35d8*/ 	.short	0x010a
        /*35da*/ 	.byte	0x3f
	.zero		1


	//   ....[42]....
        /*35dc*/ 	.word	0x0002b010
        /*35e0*/ 	.word	0x00000003
        /*35e4*/ 	.word	0x00000000
        /*35e8*/ 	.short	0x010a
        /*35ea*/ 	.byte	0x3f
	.zero		1


	//   ....[43]....
        /*35ec*/ 	.word	0x0002b060
        /*35f0*/ 	.word	0x00000003
        /*35f4*/ 	.word	0x00000000
        /*35f8*/ 	.short	0x010a
        /*35fa*/ 	.byte	0x3f
	.zero		1


	//   ....[44]....
        /*35fc*/ 	.word	0x0002b0b0
        /*3600*/ 	.word	0x00000003
        /*3604*/ 	.word	0x00000000
        /*3608*/ 	.short	0x010a
        /*360a*/ 	.byte	0x3f
	.zero		1


	//   ....[45]....
        /*360c*/ 	.word	0x0002b100
        /*3610*/ 	.word	0x00000003
        /*3614*/ 	.word	0x00000000
        /*3618*/ 	.short	0x010a
        /*361a*/ 	.byte	0x3f
	.zero		1


	//   ....[46]....
        /*361c*/ 	.word	0x0002b150
        /*3620*/ 	.word	0x00000003
        /*3624*/ 	.word	0x00000000
        /*3628*/ 	.short	0x010a
        /*362a*/ 	.byte	0x3f
	.zero		1


	//   ....[47]....
        /*362c*/ 	.word	0x0002b1a0
        /*3630*/ 	.word	0x00000003
        /*3634*/ 	.word	0x00000000
        /*3638*/ 	.short	0x010a
        /*363a*/ 	.byte	0x3f
	.zero		1


	//----- nvinfo : EIATTR_NUM_MBARRIERS
	.align		4
.L_37:
        /*363c*/ 	.byte	0x03, 0x38
        /*363e*/ 	.short	0x0014


	//----- nvinfo : EIATTR_EXIT_INSTR_OFFSETS
	.align		4
        /*3640*/ 	.byte	0x04, 0x1c
        /*3642*/ 	.short	(.L_39 - .L_38)


	//   ....[0]....
.L_38:
        /*3644*/ 	.word	0x00000b70


	//   ....[1]....
        /*3648*/ 	.word	0x00001400


	//   ....[2]....
        /*364c*/ 	.word	0x00029370


	//   ....[3]....
        /*3650*/ 	.word	0x00029990


	//   ....[4]....
        /*3654*/ 	.word	0x0002ad60


	//----- nvinfo : EIATTR_MAX_THREADS
	.align		4
.L_39:
        /*3658*/ 	.byte	0x04, 0x05
        /*365a*/ 	.short	(.L_41 - .L_40)
.L_40:
        /*365c*/ 	.word	0x00000180
        /*3660*/ 	.word	0x00000001
        /*3664*/ 	.word	0x00000001


	//----- nvinfo : EIATTR_CRS_STACK_SIZE
	.align		4
.L_41:
        /*3668*/ 	.byte	0x04, 0x1e
        /*366a*/ 	.short	(.L_43 - .L_42)
.L_42:
        /*366c*/ 	.word	0x00000000


	//----- nvinfo : EIATTR_CBANK_PARAM_SIZE
	.align		4
.L_43:
        /*3670*/ 	.byte	0x03, 0x19
        /*3672*/ 	.short	0x0470


	//----- nvinfo : EIATTR_PARAM_CBANK
	.align		4
        /*3674*/ 	.byte	0x04, 0x0a
        /*3676*/ 	.short	(.L_45 - .L_44)
	.align		4
.L_44:
        /*3678*/ 	.word	index@(.nv.constant0._ZN7cutlass13device_kernelINS_4gemm6kernel13GemmUniversalIN4cute5tupleIJiiiiEEENS1_10collective13CollectiveMmaINS1_34MainloopSm90TmaGmmaWarpSpecializedILi9ENS5_IJNS4_1CILi2EEENSA_ILi1EEESC_EEENS1_35KernelTmaWarpSpecializedCooperativeEEENS5_IJNSA_ILi256EEENSA_ILi512EEENSA_ILi16EEEEEENS_6half_tENS5_IJlSC_lEEESK_SL_NS4_8TiledMMAINS4_8MMA_AtomIJNS4_4SM904GMMA26MMA_64x256x16_F32F16F16_SSILNSP_5MajorE0ELSR_0ELNSP_7ScaleInE1ELSS_1EEEEEENS4_6LayoutISD_NS5_IJSC_NSA_ILi0EEESW_EEEEENS5_IJNS4_10UnderscoreESZ_SZ_EEEEENS4_13SM90_TMA_LOADENS4_14ComposedLayoutINS4_7SwizzleILi1ELi4ELi3EEENS4_18smem_ptr_flag_bitsILi16EEENSV_INS5_IJNSA_ILi8EEESI_EEENS5_IJSI_SC_EEEEEEEvNS4_8identityENS4_23SM90_TMA_LOAD_MULTICASTES1C_vS1D_EENS_8epilogue10collective6detail29Sm90TmaWarpSpecializedAdapterINS1H_15DefaultEpilogueISK_SL_SL_NS1G_6thread17LinearCombinationISK_Li1EffLNS1L_9ScaleType4KindE0ELNS_15FloatRoundStyleE2ESK_EENS1_15EpilogueDefaultEEEEEvvEEEEvNT_6ParamsE)
        /*367c*/ 	.short	0x0210
        /*367e*/ 	.short	0x0470


	//----- nvinfo : EIATTR_SW_WAR
	.align		4
.L_45:
        /*3680*/ 	.byte	0x04, 0x36
        /*3682*/ 	.short	(.L_47 - .L_46)
.L_46:
        /*3684*/ 	.word	0x00000008
.L_47:


//--------------------- .nv.callgraph             --------------------------
	.section	.nv.callgraph,"",@"SHT_CUDA_CALLGRAPH"
	.align	4
	.sectionentsize	8
	.align		4
        /*0000*/ 	.word	0x00000000
	.align		4
        /*0004*/ 	.word	0xffffffff
	.align		4
        /*0008*/ 	.word	index@(_ZN7cutlass13device_kernelINS_4gemm6kernel13GemmUniversalIN4cute5tupleIJiiiiEEENS1_10collective13CollectiveMmaINS1_34MainloopSm90TmaGmmaWarpSpecializedILi9ENS5_IJNS4_1CILi2EEENSA_ILi1EEESC_EEENS1_35KernelTmaWarpSpecializedCooperativeEEENS5_IJNSA_ILi256EEENSA_ILi512EEENSA_ILi16EEEEEENS_6half_tENS5_IJlSC_lEEESK_SL_NS4_8TiledMMAINS4_8MMA_AtomIJNS4_4SM904GMMA26MMA_64x256x16_F32F16F16_SSILNSP_5MajorE0ELSR_0ELNSP_7ScaleInE1ELSS_1EEEEEENS4_6LayoutISD_NS5_IJSC_NSA_ILi0EEESW_EEEEENS5_IJNS4_10UnderscoreESZ_SZ_EEEEENS4_13SM90_TMA_LOADENS4_14ComposedLayoutINS4_7SwizzleILi1ELi4ELi3EEENS4_18smem_ptr_flag_bitsILi16EEENSV_INS5_IJNSA_ILi8EEESI_EEENS5_IJSI_SC_EEEEEEEvNS4_8identityENS4_23SM90_TMA_LOAD_MULTICASTES1C_vS1D_EENS_8epilogue10collective6detail29Sm90TmaWarpSpecializedAdapterINS1H_15DefaultEpilogueISK_SL_SL_NS1G_6thread17LinearCombinationISK_Li1EffLNS1L_9ScaleType4KindE0ELNS_15FloatRoundStyleE2ESK_EENS1_15EpilogueDefaultEEEEEvvEEEEvNT_6ParamsE)
	.align		4
        /*000c*/ 	.word	index@(__assertfail)
	.align		4
        /*0010*/ 	.word	0x00000000
	.align		4
        /*0014*/ 	.word	0xfffffffe
	.align		4
        /*0018*/ 	.word	0x00000000
	.align		4
        /*001c*/ 	.word	0xfffffffd
	.align		4
        /*0020*/ 	.word	0x00000000
	.align		4
        /*0024*/ 	.word	0xfffffffc


//--------------------- .nv.constant4             --------------------------
	.section	.nv.constant4,"a",@progbits
	.align	8
	.align		8
.nv.constant4:
        /*0000*/ 	.dword	__assertfail
	.align		8
        /*0008*/ 	.dword	__unnamed_1
	.align		8
        /*0010*/ 	.dword	_ZN40_INTERNAL_6b0f9520_4_k_cu_5edf864f_138364cuda3std3__45__cpo5beginE
	.align		8
        /*0018*/ 	.dword	_ZN40_INTERNAL_6b0f9520_4_k_cu_5edf864f_138364cuda3std3__45__cpo3endE
	.align		8
        /*0020*/ 	.dword	_ZN40_INTERNAL_6b0f9520_4_k_cu_5edf864f_138364cuda3std3__45__cpo6cbeginE
	.align		8
        /*0028*/ 	.dword	_ZN40_INTERNAL_6b0f9520_4_k_cu_5edf864f_138364cuda3std3__45__cpo4cendE
	.align		8
        /*0030*/ 	.dword	_ZN40_INTERNAL_6b0f9520_4_k_cu_5edf864f_138364cuda3std3__442_GLOBAL__N__6b0f9520_4_k_cu_5edf864f_138366ignoreE
	.align		8
        /*0038*/ 	.dword	_ZN40_INTERNAL_6b0f9520_4_k_cu_5edf864f_138364cuda3std3__419piecewise_constructE
	.align		8
        /*0040*/ 	.dword	_ZN40_INTERNAL_6b0f9520_4_k_cu_5edf864f_138364cuda3std3__48in_placeE
	.align		8
        /*0048*/ 	.dword	_ZN40_INTERNAL_6b0f9520_4_k_cu_5edf864f_138364cuda3std6ranges3__45__cpo4swapE
	.align		8
        /*0050*/ 	.dword	_ZN40_INTERNAL_6b0f9520_4_k_cu_5edf864f_138364cuda3std6ranges3__45__cpo9iter_moveE
	.align		8
        /*0058*/ 	.dword	_ZN40_INTERNAL_6b0f9520_4_k_cu_5edf864f_138364cute7productE
	.align		8
        /*0060*/ 	.dword	_ZN40_INTERNAL_6b0f9520_4_k_cu_5edf864f_138364cute1_E
	.align		8
        /*0068*/ 	.dword	$str$22
	.align		8
        /*0070*/ 	.dword	$str$23


//--------------------- .text._ZN7cutlass13device_kernelINS_4gemm6kernel13GemmUniversalIN4cute5tupleIJiiiiEEENS1_10collective13CollectiveMmaINS1_34MainloopSm90TmaGmmaWarpSpecializedILi9ENS5_IJNS4_1CILi2EEENSA_ILi1EEESC_EEENS1_35KernelTmaWarpSpecializedCooperativeEEENS5_IJNSA_ILi256EEENSA_ILi512EEENSA_ILi16EEEEEENS_6half_tENS5_IJlSC_lEEESK_SL_NS4_8TiledMMAINS4_8MMA_AtomIJNS4_4SM904GMMA26MMA_64x256x16_F32F16F16_SSILNSP_5MajorE0ELSR_0ELNSP_7ScaleInE1ELSS_1EEEEEENS4_6LayoutISD_NS5_IJSC_NSA_ILi0EEESW_EEEEENS5_IJNS4_10UnderscoreESZ_SZ_EEEEENS4_13SM90_TMA_LOADENS4_14ComposedLayoutINS4_7SwizzleILi1ELi4ELi3EEENS4_18smem_ptr_flag_bitsILi16EEENSV_INS5_IJNSA_ILi8EEESI_EEENS5_IJSI_SC_EEEEEEEvNS4_8identityENS4_23SM90_TMA_LOAD_MULTICASTES1C_vS1D_EENS_8epilogue10collective6detail29Sm90TmaWarpSpecializedAdapterINS1H_15DefaultEpilogueISK_SL_SL_NS1G_6thread17LinearCombinationISK_Li1EffLNS1L_9ScaleType4KindE0ELNS_15FloatRoundStyleE2ESK_EENS1_15EpilogueDefaultEEEEEvvEEEEvNT_6ParamsE --------------------------
	.section	.text._ZN7cutlass13device_kernelINS_4gemm6kernel13GemmUniversalIN4cute5tupleIJiiiiEEENS1_10collective13CollectiveMmaINS1_34MainloopSm90TmaGmmaWarpSpecializedILi9ENS5_IJNS4_1CILi2EEENSA_ILi1EEESC_EEENS1_35KernelTmaWarpSpecializedCooperativeEEENS5_IJNSA_ILi256EEENSA_ILi512EEENSA_ILi16EEEEEENS_6half_tENS5_IJlSC_lEEESK_SL_NS4_8TiledMMAINS4_8MMA_AtomIJNS4_4SM904GMMA26MMA_64x256x16_F32F16F16_SSILNSP_5MajorE0ELSR_0ELNSP_7ScaleInE1ELSS_1EEEEEENS4_6LayoutISD_NS5_IJSC_NSA_ILi0EEESW_EEEEENS5_IJNS4_10UnderscoreESZ_SZ_EEEEENS4_13SM90_TMA_LOADENS4_14ComposedLayoutINS4_7SwizzleILi1ELi4ELi3EEENS4_18smem_ptr_flag_bitsILi16EEENSV_INS5_IJNSA_ILi8EEESI_EEENS5_IJSI_SC_EEEEEEEvNS4_8identityENS4_23SM90_TMA_LOAD_MULTICASTES1C_vS1D_EENS_8epilogue10collective6detail29Sm90TmaWarpSpecializedAdapterINS1H_15DefaultEpilogueISK_SL_SL_NS1G_6thread17LinearCombinationISK_Li1EffLNS1L_9ScaleType4KindE0ELNS_15FloatRoundStyleE2ESK_EENS1_15EpilogueDefaultEEEEEvvEEEEvNT_6ParamsE,"ax",@progbits
	.align	128
.text._ZN7cutlass13device_kernelINS_4gemm6kernel13GemmUniversalIN4cute5tupleIJiiiiEEENS1_10collective13CollectiveMmaINS1_34MainloopSm90TmaGmmaWarpSpecializedILi9ENS5_IJNS4_1CILi2EEENSA_ILi1EEESC_EEENS1_35KernelTmaWarpSpecializedCooperativeEEENS5_IJNSA_ILi256EEENSA_ILi512EEENSA_ILi16EEEEEENS_6half_tENS5_IJlSC_lEEESK_SL_NS4_8TiledMMAINS4_8MMA_AtomIJNS4_4SM904GMMA26MMA_64x256x16_F32F16F16_SSILNSP_5MajorE0ELSR_0ELNSP_7ScaleInE1ELSS_1EEEEEENS4_6LayoutISD_NS5_IJSC_NSA_ILi0EEESW_EEEEENS5_IJNS4_10UnderscoreESZ_SZ_EEEEENS4_13SM90_TMA_LOADENS4_14ComposedLayoutINS4_7SwizzleILi1ELi4ELi3EEENS4_18smem_ptr_flag_bitsILi16EEENSV_INS5_IJNSA_ILi8EEESI_EEENS5_IJSI_SC_EEEEEEEvNS4_8identityENS4_23SM90_TMA_LOAD_MULTICASTES1C_vS1D_EENS_8epilogue10collective6detail29Sm90TmaWarpSpecializedAdapterINS1H_15DefaultEpilogueISK_SL_SL_NS1G_6thread17LinearCombinationISK_Li1EffLNS1L_9ScaleType4KindE0ELNS_15FloatRoundStyleE2ESK_EENS1_15EpilogueDefaultEEEEEvvEEEEvNT_6ParamsE:
        .type           _ZN7cutlass13device_kernelINS_4gemm6kernel13GemmUniversalIN4cute5tupleIJiiiiEEENS1_10collective13CollectiveMmaINS1_34MainloopSm90TmaGmmaWarpSpecializedILi9ENS5_IJNS4_1CILi2EEENSA_ILi1EEESC_EEENS1_35KernelTmaWarpSpecializedCooperativeEEENS5_IJNSA_ILi256EEENSA_ILi512EEENSA_ILi16EEEEEENS_6half_tENS5_IJlSC_lEEESK_SL_NS4_8TiledMMAINS4_8MMA_AtomIJNS4_4SM904GMMA26MMA_64x256x16_F32F16F16_SSILNSP_5MajorE0ELSR_0ELNSP_7ScaleInE1ELSS_1EEEEEENS4_6LayoutISD_NS5_IJSC_NSA_ILi0EEESW_EEEEENS5_IJNS4_10UnderscoreESZ_SZ_EEEEENS4_13SM90_TMA_LOADENS4_14ComposedLayoutINS4_7SwizzleILi1ELi4ELi3EEENS4_18smem_ptr_flag_bitsILi16EEENSV_INS5_IJNSA_ILi8EEESI_EEENS5_IJSI_SC_EEEEEEEvNS4_8identityENS4_23SM90_TMA_LOAD_MULTICASTES1C_vS1D_EENS_8epilogue10collective6detail29Sm90TmaWarpSpecializedAdapterINS1H_15DefaultEpilogueISK_SL_SL_NS1G_6thread17LinearCombinationISK_Li1EffLNS1L_9ScaleType4KindE0ELNS_15FloatRoundStyleE2ESK_EENS1_15EpilogueDefaultEEEEEvvEEEEvNT_6ParamsE,@function
        .size           _ZN7cutlass13device_kernelINS_4gemm6kernel13GemmUniversalIN4cute5tupleIJiiiiEEENS1_10collective13CollectiveMmaINS1_34MainloopSm90TmaGmmaWarpSpecializedILi9ENS5_IJNS4_1CILi2EEENSA_ILi1EEESC_EEENS1_35KernelTmaWarpSpecializedCooperativeEEENS5_IJNSA_ILi256EEENSA_ILi512EEENSA_ILi16EEEEEENS_6half_tENS5_IJlSC_lEEESK_SL_NS4_8TiledMMAINS4_8MMA_AtomIJNS4_4SM904GMMA26MMA_64x256x16_F32F16F16_SSILNSP_5MajorE0ELSR_0ELNSP_7ScaleInE1ELSS_1EEEEEENS4_6LayoutISD_NS5_IJSC_NSA_ILi0EEESW_EEEEENS5_IJNS4_10UnderscoreESZ_SZ_EEEEENS4_13SM90_TMA_LOADENS4_14ComposedLayoutINS4_7SwizzleILi1ELi4ELi3EEENS4_18smem_ptr_flag_bitsILi16EEENSV_INS5_IJNSA_ILi8EEESI_EEENS5_IJSI_SC_EEEEEEEvNS4_8identityENS4_23SM90_TMA_LOAD_MULTICASTES1C_vS1D_EENS_8epilogue10collective6detail29Sm90TmaWarpSpecializedAdapterINS1H_15DefaultEpilogueISK_SL_SL_NS1G_6thread17LinearCombinationISK_Li1EffLNS1L_9ScaleType4KindE0ELNS_15FloatRoundStyleE2ESK_EENS1_15EpilogueDefaultEEEEEvvEEEEvNT_6ParamsE,(.L_x_1102 - _ZN7cutlass13device_kernelINS_4gemm6kernel13GemmUniversalIN4cute5tupleIJiiiiEEENS1_10collective13CollectiveMmaINS1_34MainloopSm90TmaGmmaWarpSpecializedILi9ENS5_IJNS4_1CILi2EEENSA_ILi1EEESC_EEENS1_35KernelTmaWarpSpecializedCooperativeEEENS5_IJNSA_ILi256EEENSA_ILi512EEENSA_ILi16EEEEEENS_6half_tENS5_IJlSC_lEEESK_SL_NS4_8TiledMMAINS4_8MMA_AtomIJNS4_4SM904GMMA26MMA_64x256x16_F32F16F16_SSILNSP_5MajorE0ELSR_0ELNSP_7ScaleInE1ELSS_1EEEEEENS4_6LayoutISD_NS5_IJSC_NSA_ILi0EEESW_EEEEENS5_IJNS4_10UnderscoreESZ_SZ_EEEEENS4_13SM90_TMA_LOADENS4_14ComposedLayoutINS4_7SwizzleILi1ELi4ELi3EEENS4_18smem_ptr_flag_bitsILi16EEENSV_INS5_IJNSA_ILi8EEESI_EEENS5_IJSI_SC_EEEEEEEvNS4_8identityENS4_23SM90_TMA_LOAD_MULTICASTES1C_vS1D_EENS_8epilogue10collective6detail29Sm90TmaWarpSpecializedAdapterINS1H_15DefaultEpilogueISK_SL_SL_NS1G_6thread17LinearCombinationISK_Li1EffLNS1L_9ScaleType4KindE0ELNS_15FloatRoundStyleE2ESK_EENS1_15EpilogueDefaultEEEEEvvEEEEvNT_6ParamsE)
        .other          _ZN7cutlass13device_kernelINS_4gemm6kernel13GemmUniversalIN4cute5tupleIJiiiiEEENS1_10collective13CollectiveMmaINS1_34MainloopSm90TmaGmmaWarpSpecializedILi9ENS5_IJNS4_1CILi2EEENSA_ILi1EEESC_EEENS1_35KernelTmaWarpSpecializedCooperativeEEENS5_IJNSA_ILi256EEENSA_ILi512EEENSA_ILi16EEEEEENS_6half_tENS5_IJlSC_lEEESK_SL_NS4_8TiledMMAINS4_8MMA_AtomIJNS4_4SM904GMMA26MMA_64x256x16_F32F16F16_SSILNSP_5MajorE0ELSR_0ELNSP_7ScaleInE1ELSS_1EEEEEENS4_6LayoutISD_NS5_IJSC_NSA_ILi0EEESW_EEEEENS5_IJNS4_10UnderscoreESZ_SZ_EEEEENS4_13SM90_TMA_LOADENS4_14ComposedLayoutINS4_7SwizzleILi1ELi4ELi3EEENS4_18smem_ptr_flag_bitsILi16EEENSV_INS5_IJNSA_ILi8EEESI_EEENS5_IJSI_SC_EEEEEEEvNS4_8identityENS4_23SM90_TMA_LOAD_MULTICASTES1C_vS1D_EENS_8epilogue10collective6detail29Sm90TmaWarpSpecializedAdapterINS1H_15DefaultEpilogueISK_SL_SL_NS1G_6thread17LinearCombinationISK_Li1EffLNS1L_9ScaleType4KindE0ELNS_15FloatRoundStyleE2ESK_EENS1_15EpilogueDefaultEEEEEvvEEEEvNT_6ParamsE,@"STO_CUDA_ENTRY STV_DEFAULT"
_ZN7cutlass13device_kernelINS_4gemm6kernel13GemmUniversalIN4cute5tupleIJiiiiEEENS1_10collective13CollectiveMmaINS1_34MainloopSm90TmaGmmaWarpSpecializedILi9ENS5_IJNS4_1CILi2EEENSA_ILi1EEESC_EEENS1_35KernelTmaWarpSpecializedCooperativeEEENS5_IJNSA_ILi256EEENSA_ILi512EEENSA_ILi16EEEEEENS_6half_tENS5_IJlSC_lEEESK_SL_NS4_8TiledMMAINS4_8MMA_AtomIJNS4_4SM904GMMA26MMA_64x256x16_F32F16F16_SSILNSP_5MajorE0ELSR_0ELNSP_7ScaleInE1ELSS_1EEEEEENS4_6LayoutISD_NS5_IJSC_NSA_ILi0EEESW_EEEEENS5_IJNS4_10UnderscoreESZ_SZ_EEEEENS4_13SM90_TMA_LOADENS4_14ComposedLayoutINS4_7SwizzleILi1ELi4ELi3EEENS4_18smem_ptr_flag_bitsILi16EEENSV_INS5_IJNSA_ILi8EEESI_EEENS5_IJSI_SC_EEEEEEEvNS4_8identityENS4_23SM90_TMA_LOAD_MULTICASTES1C_vS1D_EENS_8epilogue10collective6detail29Sm90TmaWarpSpecializedAdapterINS1H_15DefaultEpilogueISK_SL_SL_NS1G_6thread17LinearCombinationISK_Li1EffLNS1L_9ScaleType4KindE0ELNS_15FloatRoundStyleE2ESK_EENS1_15EpilogueDefaultEEEEEvvEEEEvNT_6ParamsE:
[----:B------:R-:W0:Y:S02]  /*0000*/  LDC R1, c[0x0][0x28] ;  /* 0x00000a00ff017b82 */ /* 0x000e240000000800 */
[----:B0-----:R-:W-:Y:S01]  /*0010*/  VIADD R1, R1, 0xfffff688 ;  /* 0xfffff68801017836 */ /* 0x001fe20000000000 */
[----:B------:R-:W0:Y:S01]  /*0020*/  S2R R4, SR_TID.X ;  /* 0x0000000000047919 */ /* 0x000e220000002100 */
[----:B------:R-:W-:Y:S01]  /*0030*/  ELECT P0, URZ, PT ;  /* 0x00000000003f782f */ /* 0x000fe20003800000 */
[----:B------:R-:W-:Y:S01]  /*0040*/  BSSY B0, `(.L_x_0) ;  /* 0x0000015000007945 */ /* 0x000fe20003800000 */
[--C-:B0-----:R-:W-:Y:S02]  /*0050*/  SHF.R.U32.HI R0, RZ, 0x5, R4.reuse ;  /* 0x00000005ff007819 */ /* 0x101fe40000011604 */
[----:B------:R-:W-:-:S03]  /*0060*/  SHF.R.U32.HI R2, RZ, 0x7, R4 ;  /* 0x00000007ff027819 */ /* 0x000fc60000011604 */
[----:B------:R-:W0:Y:S04]  /*0070*/  SHFL.IDX PT, R3, R0, RZ, 0x1f ;  /* 0x00001fff00037589 */ /* 0x000e2800000e0000 */
[----:B------:R-:W1:Y:S01]  /*0080*/  SHFL.IDX PT, R2, R2, RZ, 0x1f ;  /* 0x00001fff02027589 */ /* 0x000e6200000e0000 */
[----:B0-----:R-:W-:Y:S02]  /*0090*/  R2UR UR9, R3 ;  /* 0x00000000030972ca */ /* 0x001fe400000e0000 */
[----:B-1----:R-:W-:-:S11]  /*00a0*/  R2UR UR5, R2 ;  /* 0x00000000020572ca */ /* 0x002fd600000e0000 */
[----:B------:R-:W-:Y:S02]  /*00b0*/  USHF.R.S32.HI UR4, URZ, 0x1f, UR9 ;  /* 0x0000001f3f047899 */ /* 0x000fe40008011409 */
[----:B------:R-:W-:Y:S02]  /*00c0*/  ISETP.NE.OR P0, PT, RZ, UR9, !P0 ;  /* 0x00000009ff007c0c */ /* 0x000fe4000c705670 */
[----:B------:R-:W-:-:S04]  /*00d0*/  ULEA.HI UR4, UR4, UR9, URZ, 0x2 ;  /* 0x0000000904047291 */ /* 0x000fc8000f8f103f */
[----:B------:R-:W-:-:S04]  /*00e0*/  ULOP3.LUT UR4, UR4, 0xfffffffc, URZ, 0xc0, !UPT ;  /* 0xfffffffc04047892 */ /* 0x000fc8000f8ec03f */
[----:B------:R-:W-:-:S03]  /*00f0*/  UIADD3 UR9, UR9, -UR4, URZ ;  /* 0x8000000409097290 */ /* 0x000fc6000fffe03f */
[----:B------:R-:W-:Y:S09]  /*0100*/  @P0 BRA `(.L_x_1) ;  /* 0x0000000000200947 */ /* 0x000ff20003800000 */
[----:B------:R-:W-:Y:S02]  /*0110*/  ULDC.64 UR6, c[0x0][0x198] ;  /* 0x0000660000067ab9 */ /* 0x000fe40000000a00 */
[----:B------:R-:W-:Y:S02]  /*0120*/  UIADD3 UR10, UP0, UR6, 0xf0, URZ ;  /* 0x000000f0060a7890 */ /* 0x000fe4000ff1e03f */
[----:B------:R-:W-:Y:S02]  /*0130*/  UIADD3 UR6, UP1, UR6, 0x1f0, URZ ;  /* 0x000001f006067890 */ /* 0x000fe4000ff3e03f */
[----:B------:R-:W-:Y:S02]  /*0140*/  UIADD3.X UR11, URZ, UR7, URZ, UP0, !UPT ;  /* 0x000000073f0b7290 */ /* 0x000fe400087fe43f */
[----:B------:R-:W-:-:S07]  /*0150*/  UIADD3.X UR7, URZ, UR7, URZ, UP1, !UPT ;  /* 0x000000073f077290 */ /* 0x000fce0008ffe43f */
[----:B------:R0:W-:Y:S02]  /*0160*/  UTMACCTL.PF [UR10] ;  /* 0x000000000a0079b9 */ /* 0x0001e40008040000 */
[----:B------:R0:W-:Y:S02]  /*0170*/  UTMACCTL.PF [UR6] ;  /* 0x00000000060079b9 */ /* 0x0001e40008040000 */
[----:B0-----:R-:W-:Y:S01]  /*0180*/  NOP ;  /* 0x0000000000007918 */ /* 0x001fe20000000000 */
.L_x_1:
[----:B------:R-:W-:Y:S05]  /*0190*/  BSYNC B0 ;  /* 0x0000000000007941 */ /* 0x000fea0003800000 */
.L_x_0:
[----:B------:R-:W0:Y:S01]  /*01a0*/  SHFL.IDX PT, R2, R0, RZ, 0x1f ;  /* 0x00001fff00027589 */ /* 0x000e2200000e0000 */
[----:B------:R-:W-:Y:S01]  /*01b0*/  UISETP.NE.AND UP0, UPT, UR9, 0x3, UPT ;  /* 0x000000030900788c */ /* 0x000fe2000bf05270 */
[----:B------:R-:W-:Y:S01]  /*01c0*/  ISETP.NE.AND P1, PT, RZ, UR5, PT ;  /* 0x00000005ff007c0c */ /* 0x000fe2000bf25270 */
[----:B------:R-:W-:Y:S02]  /*01d0*/  UIADD3 UR16, UR5, -0x1, URZ ;  /* 0xffffffff05107890 */ /* 0x000fe4000fffe03f */
[----:B------:R-:W-:Y:S02]  /*01e0*/  UISETP.EQ.OR UP0, UPT, UR9, URZ, !UP0 ;  /* 0x0000003f0900728c */ /* 0x000fe4000c702670 */
[----:B------:R-:W-:Y:S02]  /*01f0*/  UISETP.GE.U32.AND UP1, UPT, UR16, 0x2, UPT ;  /* 0x000000021000788c */ /* 0x000fe4000bf26070 */
[----:B------:R-:W-:-:S04]  /*0200*/  UISETP.EQ.AND UP0, UPT, UR5, URZ, UP0 ;  /* 0x0000003f0500728c */ /* 0x000fc80008702270 */
[----:B------:R-:W-:-:S04]  /*0210*/  USEL UR40, URZ, 0x1, !UP0 ;  /* 0x000000013f287887 */ /* 0x000fc8000c000000 */
[----:B------:R-:W-:Y:S01]  /*0220*/  USEL UR40, UR40, 0x2, UP1 ;  /* 0x0000000228287887 */ /* 0x000fe20008800000 */
[----:B0-----:R-:W-:-:S13]  /*0230*/  ISETP.NE.AND P0, PT, R2, RZ, PT ;  /* 0x000000ff0200720c */ /* 0x001fda0003f05270 */
[----:B------:R-:W-:Y:S05]  /*0240*/  @P0 BRA `(.L_x_2) ;  /* 0x00000000008c0947 */ /* 0x000fea0003800000 */
[----:B------:R-:W-:Y:S01]  /*0250*/  ELECT P0, URZ, PT ;  /* 0x00000000003f782f */ /* 0x000fe20003800000 */
[----:B------:R-:W-:-:S12]  /*0260*/  BSSY B0, `(.L_x_2) ;  /* 0x0000021000007945 */ /* 0x000fd80003800000 */
[----:B------:R-:W-:Y:S05]  /*0270*/  @!P0 BRA `(.L_x_3) ;  /* 0x00000000007c8947 */ /* 0x000fea0003800000 */
[----:B------:R-:W0:Y:S01]  /*0280*/  S2UR UR8, SR_CgaCtaId ;  /* 0x00000000000879c3 */ /* 0x000e220000008800 */
[----:B------:R-:W-:Y:S01]  /*0290*/  UMOV UR4, 0x400 ;  /* 0x0000040000047882 */ /* 0x000fe20000000000 */
[----:B------:R-:W-:Y:S01]  /*02a0*/  UMOV UR5, 0x1 ;  /* 0x0000000100057882 */ /* 0x000fe20000000000 */
[----:B------:R-:W-:Y:S02]  /*02b0*/  UMOV UR6, 0x4 ;  /* 0x0000000400067882 */ /* 0x000fe40000000000 */
[----:B------:R-:W-:-:S04]  /*02c0*/  UIADD3 UR6, -UR6, 0x100000, URZ ;  /* 0x0010000006067890 */ /* 0x000fc8000fffe13f */
[----:B------:R-:W-:Y:S02]  /*02d0*/  USHF.L.U32 UR7, UR6, 0xb, URZ ;  /* 0x0000000b06077899 */ /* 0x000fe4000800063f */
[----:B------:R-:W-:Y:S02]  /*02e0*/  USHF.L.U32 UR6, UR6, 0x1, URZ ;  /* 0x0000000106067899 */ /* 0x000fe4000800063f */
[----:B0-----:R-:W-:Y:S02]  /*02f0*/  ULEA UR8, UR8, UR4, 0x18 ;  /* 0x0000000408087291 */ /* 0x001fe4000f8ec03f */
[----:B------:R-:W-:-:S04]  /*0300*/  UIADD3 UR4, -UR5, 0x100000, URZ ;  /* 0x0010000005047890 */ /* 0x000fc8000fffe13f */
[----:B------:R-:W-:Y:S02]  /*0310*/  USHF.L.U32 UR5, UR4, 0xb, URZ ;  /* 0x0000000b04057899 */ /* 0x000fe4000800063f */
[----:B------:R-:W-:Y:S01]  /*0320*/  USHF.L.U32 UR4, UR4, 0x1, URZ ;  /* 0x0000000104047899 */ /* 0x000fe2000800063f */
[----:B------:R-:W0:Y:S11]  /*0330*/  FENCE.VIEW.ASYNC.S ;  /* 0x00000000000073c6 */ /* 0x000e360000000000 */
[----:B0-----:R0:W1:Y:S01]  /*0340*/  SYNCS.EXCH.64 URZ, [UR8], UR4 ;  /* 0x00000004083f75b2 */ /* 0x0010620008000100 */
[----:B------:R0:W2:Y:S01]  /*0350*/  SYNCS.EXCH.64 URZ, [UR8+0x48], UR6 ;  /* 0x00004806083f75b2 */ /* 0x0000a20008000100 */
[----:B------:R0:W3:Y:S01]  /*0360*/  SYNCS.EXCH.64 URZ, [UR8+0x8], UR4 ;  /* 0x00000804083f75b2 */ /* 0x0000e20008000100 */
[----:B------:R0:W4:Y:S01]  /*0370*/  SYNCS.EXCH.64 URZ, [UR8+0x50], UR6 ;  /* 0x00005006083f75b2 */ /* 0x0001220008000100 */
[----:B------:R0:W0:Y:S01]  /*0380*/  SYNCS.EXCH.64 URZ, [UR8+0x10], UR4 ;  /* 0x00001004083f75b2 */ /* 0x0000220008000100 */
        /* <DEDUP_REMOVED lines=13> */
[----:B------:R-:W-:Y:S01]  /*0460*/  NOP ;  /* 0x0000000000007918 */ /* 0x000fe20000000000 */
.L_x_3:
[----:B0-----:R-:W-:Y:S05]  /*0470*/  BSYNC B0 ;  /* 0x0000000000007941 */ /* 0x001fea0003800000 */
.L_x_2:
[----:B------:R-:W0:Y:S01]  /*0480*/  S2UR UR13, SR_CTAID.X ;  /* 0x00000000000d79c3 */ /* 0x000e220000002500 */
[----:B------:R-:W-:Y:S01]  /*0490*/  SHF.R.S32.HI R3, RZ, 0x1f, R4 ;  /* 0x0000001fff037819 */ /* 0x000fe20000011404 */
[----:B------:R5:W1:Y:S01]  /*04a0*/  SHFL.IDX PT, R6, R0, RZ, 0x1f ;  /* 0x00001fff00067589 */ /* 0x000a6200000e0000 */
[----:B------:R-:W-:Y:S01]  /*04b0*/  ULDC UR4, c[0x0][0x150] ;  /* 0x0000540000047ab9 */ /* 0x000fe20000000800 */
[----:B------:R-:W-:Y:S02]  /*04c0*/  ELECT P0, URZ, PT ;  /* 0x00000000003f782f */ /* 0x000fe40003800000 */
[----:B------:R-:W-:Y:S01]  /*04d0*/  LEA.HI R3, R3, R4, RZ, 0x7 ;  /* 0x0000000403037211 */ /* 0x000fe200078f38ff */
[----:B------:R-:W-:Y:S01]  /*04e0*/  ULDC UR5, c[0x0][0x154] ;  /* 0x0000550000057ab9 */ /* 0x000fe20000000800 */
[----:B------:R-:W-:Y:S01]  /*04f0*/  SHF.R.S32.HI R7, RZ, 0x1f, R2 ;  /* 0x0000001fff077819 */ /* 0x000fe20000011402 */
[----:B------:R-:W2:Y:S01]  /*0500*/  S2UR UR10, SR_CTAID.Y ;  /* 0x00000000000a79c3 */ /* 0x000ea20000002600 */
[----:B------:R-:W-:Y:S01]  /*0510*/  LOP3.LUT R3, R3, 0xffffff80, RZ, 0xc0, !PT ;  /* 0xffffff8003037812 */ /* 0x000fe200078ec0ff */
[----:B------:R-:W-:Y:S01]  /*0520*/  ULDC UR8, c[0x0][0x144] ;  /* 0x0000510000087ab9 */ /* 0x000fe20000000800 */
[----:B------:R-:W-:Y:S01]  /*0530*/  LEA.HI R7, R7, R2, RZ, 0x2 ;  /* 0x0000000207077211 */ /* 0x000fe200078f10ff */
[----:B------:R-:W-:Y:S01]  /*0540*/  NOP ;  /* 0x0000000000007918 */ /* 0x000fe20000000000 */
[----:B------:R-:W-:Y:S01]  /*0550*/  NOP ;  /* 0x0000000000007918 */ /* 0x000fe20000000000 */
[----:B------:R-:W-:Y:S01]  /*0560*/  IMAD.IADD R3, R4, 0x1, -R3 ;  /* 0x0000000104037824 */ /* 0x000fe200078e0a03 */
[----:B------:R-:W-:Y:S01]  /*0570*/  LOP3.LUT R7, R7, 0x3ffffffc, RZ, 0xc0, !PT ;  /* 0x3ffffffc07077812 */ /* 0x000fe200078ec0ff */
[----:B------:R-:W-:Y:S01]  /*0580*/  ULDC UR11, c[0x0][0x148] ;  /* 0x00005200000b7ab9 */ /* 0x000fe20000000800 */
[----:B------:R-:W-:-:S02]  /*0590*/  IMAD.MOV.U32 R19, RZ, RZ, 0x1 ;  /* 0x00000001ff137424 */ /* 0x000fc400078e00ff */
[----:B------:R-:W-:Y:S01]  /*05a0*/  SHF.R.S32.HI R4, RZ, 0x1f, R3 ;  /* 0x0000001fff047819 */ /* 0x000fe20000011403 */
[----:B------:R-:W-:-:S03]  /*05b0*/  IMAD.IADD R2, R2, 0x1, -R7 ;  /* 0x0000000102027824 */ /* 0x000fc600078e0a07 */
[----:B------:R-:W-:Y:S02]  /*05c0*/  LEA.HI R4, R4, R3, RZ, 0x3 ;  /* 0x0000000304047211 */ /* 0x000fe400078f18ff */
[----:B0-----:R-:W-:Y:S02]  /*05d0*/  I2FP.F32.U32 R5, UR13 ;  /* 0x0000000d00057c45 */ /* 0x001fe40008201000 */
[--C-:B-----5:R-:W-:Y:S02]  /*05e0*/  SHF.R.S32.HI R0, RZ, 0x3, R4.reuse ;  /* 0x00000003ff007819 */ /* 0x120fe40000011404 */
[----:B-1----:R-:W-:Y:S01]  /*05f0*/  ISETP.NE.OR P0, PT, R6, RZ, !P0 ;  /* 0x000000ff0600720c */ /* 0x002fe20004705670 */
[----:B------:R-:W-:Y:S01]  /*0600*/  FMUL R8, R5, UR4 ;  /* 0x0000000405087c20 */ /* 0x000fe20008400000 */
[----:B------:R-:W-:-:S04]  /*0610*/  SHF.R.S32.HI R5, RZ, 0x1f, R4 ;  /* 0x0000001fff057819 */ /* 0x000fc80000011404 */
[----:B------:R-:W-:Y:S01]  /*0620*/  LEA.HI R5, R5, R0, RZ, 0x2 ;  /* 0x0000000005057211 */ /* 0x000fe200078f10ff */
[----:B------:R-:W0:Y:S03]  /*0630*/  F2I.U32.TRUNC.NTZ R8, R8 ;  /* 0x0000000800087305 */ /* 0x000e26000020f000 */
[----:B------:R-:W-:-:S03]  /*0640*/  LOP3.LUT R5, R5, 0xfffffffc, RZ, 0xc0, !PT ;  /* 0xfffffffc05057812 */ /* 0x000fc600078ec0ff */
[----:B------:R-:W-:Y:S01]  /*0650*/  VOTEU.ALL UP0, P0 ;  /* 0x00000000003f7886 */ /* 0x000fe20000000000 */
[----:B------:R-:W-:Y:S01]  /*0660*/  VOTEU.ALL UP1, P0 ;  /* 0x00000000003f7886 */ /* 0x000fe20000020000 */
[----:B------:R-:W-:Y:S01]  /*0670*/  IMAD.IADD R5, R0, 0x1, -R5 ;  /* 0x0000000100057824 */ /* 0x000fe200078e0a05 */
[----:B--2---:R-:W-:Y:S02]  /*0680*/  I2FP.F32.U32 R0, UR10 ;  /* 0x0000000a00007c45 */ /* 0x004fe40008201000 */
[----:B------:R-:W1:Y:S01]  /*0690*/  @!UP0 S2UR UR7, SR_CgaCtaId ;  /* 0x00000000000789c3 */ /* 0x000e620000008800 */
[----:B------:R-:W-:Y:S01]  /*06a0*/  IMAD R2, R2, 0x4, R5 ;  /* 0x0000000402027824 */ /* 0x000fe200078e0205 */
[----:B------:R-:W-:Y:S01]  /*06b0*/  @!UP0 UMOV UR6, 0x400 ;  /* 0x0000040000068882 */ /* 0x000fe20000000000 */
[----:B------:R-:W-:Y:S01]  /*06c0*/  FMUL R4, R0, UR5 ;  /* 0x0000000500047c20 */ /* 0x000fe20008400000 */
[----:B0-----:R-:W-:Y:S02]  /*06d0*/  R2UR UR4, R8 ;  /* 0x00000000080472ca */ /* 0x001fe400000e0000 */
[----:B------:R-:W-:-:S03]  /*06e0*/  LEA.HI R0, R2, R2, RZ, 0x1 ;  /* 0x0000000202007211 */ /* 0x000fc600078f08ff */
[----:B------:R-:W0:Y:S01]  /*06f0*/  F2I.U32.TRUNC.NTZ R4, R4 ;  /* 0x0000000400047305 */ /* 0x000e22000020f000 */
[----:B------:R-:W-:-:S05]  /*0700*/  LOP3.LUT R5, R0, 0xfffffffe, RZ, 0xc0, !PT ;  /* 0xfffffffe00057812 */ /* 0x000fca00078ec0ff */
[----:B------:R-:W-:Y:S02]  /*0710*/  IMAD.IADD R5, R2, 0x1, -R5 ;  /* 0x0000000102057824 */ /* 0x000fe400078e0a05 */
[----:B------:R-:W-:-:S04]  /*0720*/  UIADD3 UR4, -UR4, URZ, URZ ;  /* 0x0000003f04047290 */ /* 0x000fc8000fffe13f */
[----:B------:R-:W-:Y:S01]  /*0730*/  UIMAD UR8, UR8, UR4, UR13 ;  /* 0x00000004080872a4 */ /* 0x000fe2000f8e020d */
[----:B0-----:R-:W-:Y:S02]  /*0740*/  R2UR UR12, R4 ;  /* 0x00000000040c72ca */ /* 0x001fe400000e0000 */
[----:B------:R-:W-:Y:S01]  /*0750*/  UMOV UR4, 0x20 ;  /* 0x0000002000047882 */ /* 0x000fe20000000000 */
[----:B------:R-:W0:Y:S02]  /*0760*/  LDC R4, c[0x0][0x140] ;  /* 0x00005000ff047b82 */ /* 0x000e240000000800 */
[----:B------:R-:W-:Y:S01]  /*0770*/  ISETP.NE.AND P3, PT, R5, UR8, PT ;  /* 0x0000000805007c0c */ /* 0x000fe2000bf65270 */
[----:B------:R-:W-:-:S04]  /*0780*/  @!UP0 UIADD3 UR4, -UR4, 0x100000, URZ ;  /* 0x0010000004048890 */ /* 0x000fc8000fffe13f */
[----:B------:R-:W-:Y:S02]  /*0790*/  @!UP0 USHF.L.U32 UR5, UR4, 0xb, URZ ;  /* 0x0000000b04058899 */ /* 0x000fe4000800063f */
[----:B------:R-:W-:Y:S01]  /*07a0*/  @!UP0 USHF.L.U32 UR4, UR4, 0x1, URZ ;  /* 0x0000000104048899 */ /* 0x000fe2000800063f */
[C---:B------:R-:W-:Y:S01]  /*07b0*/  IMAD.SHL.U32 R5, R2.reuse, 0x4, RZ ;  /* 0x0000000402057824 */ /* 0x040fe200078e00ff */
[----:B-1----:R-:W-:Y:S01]  /*07c0*/  @!UP0 ULEA UR6, UR7, UR6, 0x18 ;  /* 0x0000000607068291 */ /* 0x002fe2000f8ec03f */
[----:B------:R-:W-:Y:S01]  /*07d0*/  VOTEU.ALL UP0, P0 ;  /* 0x00000000003f7886 */ /* 0x000fe20000000000 */
[----:B------:R-:W-:Y:S02]  /*07e0*/  LOP3.LUT P0, RZ, R3, 0x7, RZ, 0xc0, !PT ;  /* 0x0000000703ff7812 */ /* 0x000fe4000780c0ff */
[----:B------:R-:W-:Y:S01]  /*07f0*/  LOP3.LUT R162, R2, 0xc, R5, 0x78, !PT ;  /* 0x0000000c02a27812 */ /* 0x000fe200078e7805 */
[----:B------:R-:W-:-:S03]  /*0800*/  UIADD3 UR12, -UR12, URZ, URZ ;  /* 0x0000003f0c0c7290 */ /* 0x000fc6000fffe13f */
[C---:B------:R-:W-:Y:S02]  /*0810*/  ISETP.LT.U32.AND P0, PT, R162.reuse, 0x2, !P0 ;  /* 0x00000002a200780c */ /* 0x040fe40004701070 */
[----:B------:R-:W-:Y:S01]  /*0820*/  @P3 LEA.HI R0, R162, R162, RZ, 0x1 ;  /* 0x000000a2a2003211 */ /* 0x000fe200078f08ff */
[----:B------:R-:W1:Y:S02]  /*0830*/  FENCE.VIEW.ASYNC.S ;  /* 0x00000000000073c6 */ /* 0x000e640000000000 */
[----:B-1----:R-:W1:Y:S01]  /*0840*/  @!UP0 SYNCS.EXCH.64 URZ, [UR6+0xa0], UR4 ;  /* 0x0000a004063f85b2 */ /* 0x002e620008000100 */
[----:B------:R-:W-:Y:S02]  /*0850*/  @P3 SHF.R.S32.HI R0, RZ, 0x1, R0 ;  /* 0x00000001ff003819 */ /* 0x000fe40000011400 */
[----:B0-----:R-:W-:Y:S01]  /*0860*/  ISETP.EQ.U32.AND P2, PT, R4, 0x1, PT ;  /* 0x000000010400780c */ /* 0x001fe20003f42070 */
[----:B------:R0:W2:Y:S01]  /*0870*/  @!UP1 SYNCS.EXCH.64 URZ, [UR6+0xa8], UR4 ;  /* 0x0000a804063f95b2 */ /* 0x0000a20008000100 */
[----:B------:R-:W-:Y:S01]  /*0880*/  NOP ;  /* 0x0000000000007918 */ /* 0x000fe20000000000 */
[----:B0-----:R-:W-:-:S06]  /*0890*/  UIMAD UR4, UR11, UR12, UR10 ;  /* 0x0000000c0b0472a4 */ /* 0x001fcc000f8e020a */
[----:B------:R-:W-:Y:S02]  /*08a0*/  @P3 ISETP.NE.AND P4, PT, R0, UR4, PT ;  /* 0x0000000400003c0c */ /* 0x000fe4000bf85270 */
[----:B------:R-:W-:Y:S02]  /*08b0*/  SEL R0, RZ, 0x1, !P0 ;  /* 0x00000001ff007807 */ /* 0x000fe40004000000 */
[----:B------:R-:W-:-:S04]  /*08c0*/  @P3 SEL R19, RZ, 0x1, P4 ;  /* 0x00000001ff133807 */ /* 0x000fc80002000000 */
[----:B------:R-:W-:Y:S01]  /*08d0*/  LOP3.LUT R19, R19, R0, RZ, 0xc0, !PT ;  /* 0x0000000013137212 */ /* 0x000fe200078ec0ff */
[----:B-1----:R-:W-:Y:S06]  /*08e0*/  @!P2 BRA `(.L_x_4) ;  /* 0x000000000008a947 */ /* 0x002fec0003800000 */
[----:B--234-:R-:W-:Y:S01]  /*08f0*/  UCGABAR_ARV ;  /* 0x00000000000079c7 */ /* 0x01cfe20008000000 */
[----:B------:R-:W-:Y:S05]  /*0900*/  BRA `(.L_x_5) ;  /* 0x0000000000047947 */ /* 0x000fea0003800000 */
.L_x_4:
[----:B--234-:R-:W-:Y:S01]  /*0910*/  NOP ;  /* 0x0000000000007918 */ /* 0x01cfe20000000000 */
.L_x_5:
[----:B------:R-:W-:Y:S01]  /*0920*/  ULDC UR4, c[0x0][0x65c] ;  /* 0x0001970000047ab9 */ /* 0x000fe20000000800 */
[----:B------:R-:W-:Y:S01]  /*0930*/  UMOV UR5, URZ ;  /* 0x0000003f00057c82 */ /* 0x000fe20008000000 */
[----:B------:R-:W-:-:S03]  /*0940*/  UISETP.NE.AND UP0, UPT, UR4, 0x1, UPT ;  /* 0x000000010400788c */ /* 0x000fc6000bf05270 */
[----:B------:R-:W-:Y:S01]  /*0950*/  UMOV UR4, UR13 ;  /* 0x0000000d00047c82 */ /* 0x000fe20008000000 */
[----:B------:R-:W-:Y:S02]  /*0960*/  UP2UR UR46, UPR, URZ, 0x1 ;  /* 0x000000013f2e7883 */ /* 0x000fe40008000000 */
[----:B------:R-:W-:Y:S02]  /*0970*/  PLOP3.LUT P0, PT, PT, PT, UP0, 0x80, 0x0 ;  /* 0x000000000000781c */ /* 0x000fe40003f0f008 */
[----:B------:R-:W-:Y:S02]  /*0980*/  PLOP3.LUT P3, PT, PT, PT, UP0, 0x80, 0x0 ;  /* 0x000000000000781c */ /* 0x000fe40003f6f008 */
[----:B------:R-:W-:Y:S01]  /*0990*/  PLOP3.LUT P5, PT, PT, PT, UP0, 0x80, 0x0 ;  /* 0x000000000000781c */ /* 0x000fe20003faf008 */
[----:B------:R-:W-:Y:S01]  /*09a0*/  @UP0 ULDC UR14, c[0x0][0x10] ;  /* 0x00000400000e0ab9 */ /* 0x000fe20000000800 */
[----:B------:R-:W-:Y:S01]  /*09b0*/  @UP0 UMOV UR6, UR10 ;  /* 0x0000000a00060c82 */ /* 0x000fe20008000000 */
[----:B------:R-:W-:Y:S01]  /*09c0*/  @UP0 UMOV UR7, URZ ;  /* 0x0000003f00070c82 */ /* 0x000fe20008000000 */
[----:B------:R-:W-:Y:S01]  /*09d0*/  PLOP3.LUT P4, PT, PT, PT, UP0, 0x80, 0x0 ;  /* 0x000000000000781c */ /* 0x000fe20003f8f008 */
[----:B------:R-:W-:-:S03]  /*09e0*/  @UP0 UIMAD.WIDE.U32 UR14, UR13, UR14, UR6 ;  /* 0x0000000e0d0e02a5 */ /* 0x000fc6000f8e0006 */
[----:B------:R-:W-:Y:S01]  /*09f0*/  @!UP0 ULDC UR7, c[0x0][0xc] ;  /* 0x0000030000078ab9 */ /* 0x000fe20000000800 */
[----:B------:R-:W-:Y:S01]  /*0a00*/  @UP0 UMOV UR6, URZ ;  /* 0x0000003f00060c82 */ /* 0x000fe20008000000 */
[----:B------:R-:W-:Y:S01]  /*0a10*/  @!UP0 UIMAD.WIDE.U32 UR4, UR10, UR7, UR4 ;  /* 0x000000070a0482a5 */ /* 0x000fe2000f8e0004 */
[----:B------:R-:W-:Y:S01]  /*0a20*/  IMAD.U32 R2, RZ, RZ, UR14 ;  /* 0x0000000eff027e24 */ /* 0x000fe2000f8e00ff */
[----:B------:R-:W-:Y:S02]  /*0a30*/  @UP0 UIADD3 UR6, UR15, UR6, URZ ;  /* 0x000000060f060290 */ /* 0x000fe4000fffe03f */
[----:B------:R-:W-:Y:S02]  /*0a40*/  IMAD.U32 R3, RZ, RZ, UR15 ;  /* 0x0000000fff037e24 */ /* 0x000fe4000f8e00ff */
[----:B------:R-:W-:Y:S02]  /*0a50*/  @P0 IMAD.MOV.U32 R7, RZ, RZ, R2 ;  /* 0x000000ffff070224 */ /* 0x000fe400078e0002 */
[----:B------:R-:W-:-:S02]  /*0a60*/  IMAD.U32 R5, RZ, RZ, UR5 ;  /* 0x00000005ff057e24 */ /* 0x000fc4000f8e00ff */
[----:B------:R-:W-:Y:S02]  /*0a70*/  IMAD.U32 R2, RZ, RZ, UR4 ;  /* 0x00000004ff027e24 */ /* 0x000fe4000f8e00ff */
[----:B------:R-:W-:Y:S02]  /*0a80*/  @P3 IMAD.U32 R6, RZ, RZ, UR6 ;  /* 0x00000006ff063e24 */ /* 0x000fe4000f8e00ff */
[----:B------:R-:W-:Y:S02]  /*0a90*/  @!P5 IMAD.MOV.U32 R6, RZ, RZ, R5 ;  /* 0x000000ffff06d224 */ /* 0x000fe400078e0005 */
[----:B------:R-:W-:Y:S02]  /*0aa0*/  @!P4 IMAD.MOV.U32 R7, RZ, RZ, R2 ;  /* 0x000000ffff07c224 */ /* 0x000fe400078e0002 */
[----:B------:R-:W-:Y:S01]  /*0ab0*/  IMAD.U32 R3, RZ, RZ, UR5 ;  /* 0x00000005ff037e24 */ /* 0x000fe2000f8e00ff */
[----:B------:R0:W-:Y:S01]  /*0ac0*/  STL [R1+0x600], R6 ;  /* 0x0006000601007387 */ /* 0x0001e20000100800 */
[----:B------:R-:W-:-:S03]  /*0ad0*/  IMAD.U32 R4, RZ, RZ, UR4 ;  /* 0x00000004ff047e24 */ /* 0x000fc6000f8e00ff */
[----:B------:R0:W-:Y:S01]  /*0ae0*/  STL [R1+0x604], R7 ;  /* 0x0006040701007387 */ /* 0x0001e20000100800 */
[----:B------:R-:W-:Y:S05]  /*0af0*/  @!P2 BRA `(.L_x_6) ;  /* 0x00000000000ca947 */ /* 0x000fea0003800000 */
[----:B------:R-:W-:Y:S01]  /*0b00*/  UCGABAR_WAIT ;  /* 0x0000000000007dc7 */ /* 0x000fe20008000000 */
[----:B------:R-:W-:Y:S01]  /*0b10*/  CCTL.IVALL ;  /* 0x00000000ff00798f */ /* 0x000fe20002000000 */
[----:B------:R-:W-:Y:S05]  /*0b20*/  BRA `(.L_x_7) ;  /* 0x0000000000047947 */ /* 0x000fea0003800000 */
.L_x_6:
[----:B------:R-:W-:Y:S06]  /*0b30*/  BAR.SYNC.DEFER_BLOCKING 0x0 ;  /* 0x0000000000007b1d */ /* 0x000fec0000010000 */
.L_x_7:
[----:B------:R-:W-:Y:S05]  /*0b40*/  @!P1 BRA `(.L_x_8) ;  /* 0x00000288000c9947 */ /* 0x000fea0003800000 */
[----:B------:R-:W-:-:S06]  /*0b50*/  UISETP.GT.U32.AND UP0, UPT, UR16, 0x1, UPT ;  /* 0x000000011000788c */ /* 0x000fcc000bf04070 */
[----:B------:R-:W-:-:S13]  /*0b60*/  PLOP3.LUT P0, PT, PT, PT, UP0, 0x80, 0x0 ;  /* 0x000000000000781c */ /* 0x000fda0003f0f008 */
[----:B------:R-:W-:Y:S05]  /*0b70*/  @P0 EXIT ;  /* 0x000000000000094d */ /* 0x000fea0003800000 */
[----:B------:R-:W-:Y:S01]  /*0b80*/  ULDC.64 UR4, c[0x0][0x650] ;  /* 0x0001940000047ab9 */ /* 0x000fe20000000a00 */
[----:B------:R-:W-:Y:S01]  /*0b90*/  UMOV UR41, 0xffffffff ;  /* 0xffffffff00297882 */ /* 0x000fe20000000000 */
[----:B------:R-:W-:Y:S01]  /*0ba0*/  ISETP.GE.U32.AND P0, PT, R7, UR4, PT ;  /* 0x0000000407007c0c */ /* 0x000fe2000bf06070 */
[----:B------:R-:W-:Y:S01]  /*0bb0*/  UMOV UR42, 0xffffffff ;  /* 0xffffffff002a7882 */ /* 0x000fe20000000000 */
[----:B------:R-:W-:Y:S01]  /*0bc0*/  UMOV UR43, 0xffffffff ;  /* 0xffffffff002b7882 */ /* 0x000fe20000000000 */
[----:B------:R-:W-:Y:S02]  /*0bd0*/  PRMT R0, RZ, 0x7610, R0 ;  /* 0x00007610ff007816 */ /* 0x000fe40000000000 */
[----:B------:R-:W-:-:S13]  /*0be0*/  ISETP.GE.U32.AND.EX P0, PT, R6, UR5, PT, P0 ;  /* 0x0000000506007c0c */ /* 0x000fda000bf06100 */
[----:B------:R-:W-:Y:S05]  /*0bf0*/  @P0 BRA `(.L_x_9) ;  /* 0x0000000400480947 */ /* 0x000fea0003800000 */
[----:B------:R-:W-:Y:S01]  /*0c00*/  ULDC.64 UR16, c[0x0][0x628] ;  /* 0x00018a0000107ab9 */ /* 0x000fe20000000a00 */
[C---:B------:R-:W-:Y:S01]  /*0c10*/  R2UR UR19, R7.reuse ;  /* 0x00000000071372ca */ /* 0x040fe200000e0000 */
[----:B------:R-:W-:Y:S01]  /*0c20*/  ULDC UR18, c[0x0][0x630] ;  /* 0x00018c0000127ab9 */ /* 0x000fe20000000800 */
[----:B------:R-:W-:Y:S02]  /*0c30*/  ISETP.NE.U32.AND P0, PT, RZ, UR16, PT ;  /* 0x00000010ff007c0c */ /* 0x000fe4000bf05070 */
[----:B------:R-:W-:Y:S02]  /*0c40*/  R2UR UR4, R7 ;  /* 0x00000000070472ca */ /* 0x000fe400000e0000 */
[----:B------:R-:W-:Y:S02]  /*0c50*/  ISETP.NE.AND.EX P0, PT, RZ, UR17, PT, P0 ;  /* 0x00000011ff007c0c */ /* 0x000fe4000bf05300 */
[----:B------:R-:W-:-:S11]  /*0c60*/  R2UR UR5, R6 ;  /* 0x00000000060572ca */ /* 0x000fd600000e0000 */
[----:B------:R-:W-:Y:S05]  /*0c70*/  @!P0 BRA `(.L_x_10) ;  /* 0x0000000000308947 */ /* 0x000fea0003800000 */
[----:B------:R-:W-:Y:S01]  /*0c80*/  R2UR UR4, R7 ;  /* 0x00000000070472ca */ /* 0x000fe200000e0000 */
[----:B------:R-:W-:Y:S01]  /*0c90*/  ULDC UR9, c[0x0][0x634] ;  /* 0x00018d0000097ab9 */ /* 0x000fe20000000800 */
[----:B------:R-:W-:-:S11]  /*0ca0*/  R2UR UR13, R6 ;  /* 0x00000000060d72ca */ /* 0x000fd600000e0000 */
[----:B------:R-:W-:-:S04]  /*0cb0*/  UIADD3 UR9, UP0, UR4, UR9, URZ ;  /* 0x0000000904097290 */ /* 0x000fc8000ff1e03f */
[----:B------:R-:W-:-:S04]  /*0cc0*/  UIADD3.X UR13, URZ, UR13, URZ, UP0, !UPT ;  /* 0x0000000d3f0d7290 */ /* 0x000fc800087fe43f */
[----:B------:R-:W-:-:S04]  /*0cd0*/  UIMAD.WIDE.U32 UR4, UR13, UR16, URZ ;  /* 0x000000100d0472a5 */ /* 0x000fc8000f8e003f */
[----:B------:R-:W-:Y:S02]  /*0ce0*/  UIMAD.WIDE.U32 UR6, UP0, UR9, UR17, UR4 ;  /* 0x00000011090672a5 */ /* 0x000fe4000f800004 */
[----:B------:R-:W-:Y:S02]  /*0cf0*/  UIMAD.WIDE.U32 UR4, UR9, UR16, URZ ;  /* 0x00000010090472a5 */ /* 0x000fe4000f8e003f */
[----:B------:R-:W-:Y:S02]  /*0d00*/  UIADD3.X UR15, URZ, URZ, URZ, UP0, !UPT ;  /* 0x0000003f3f0f7290 */ /* 0x000fe400087fe43f */
[----:B------:R-:W-:Y:S01]  /*0d10*/  UIADD3 URZ, UP0, UR5, UR6, URZ ;  /* 0x00000006053f7290 */ /* 0x000fe2000ff1e03f */
[----:B------:R-:W-:-:S03]  /*0d20*/  UMOV UR14, UR7 ;  /* 0x00000007000e7c82 */ /* 0x000fc60008000000 */
[----:B------:R-:W-:-:S12]  /*0d30*/  UIMAD.WIDE.U32.X UR4, UR13, UR17, UR14, UP0 ;  /* 0x000000110d0472a5 */ /* 0x000fd800080e040e */
.L_x_10:
[----:B------:R-:W-:Y:S01]  /*0d40*/  USHF.R.U64 UR43, UR4, UR18, UR5 ;  /* 0x00000012042b7299 */ /* 0x000fe20008001205 */
[----:B------:R-:W-:Y:S01]  /*0d50*/  R2UR UR7, R6 ;  /* 0x00000000060772ca */ /* 0x000fe200000e0000 */
[----:B------:R-:W-:Y:S02]  /*0d60*/  USHF.R.U32.HI UR4, URZ, UR18, UR5 ;  /* 0x000000123f047299 */ /* 0x000fe40008011605 */
[----:B------:R-:W-:Y:S01]  /*0d70*/  UIADD3 UR5, UP0, URZ, -UR43, URZ ;  /* 0x8000002b3f057290 */ /* 0x000fe2000ff1e03f */
[----:B------:R-:W-:Y:S01]  /*0d80*/  ULDC.64 UR14, c[0x0][0x620] ;  /* 0x00018800000e7ab9 */ /* 0x000fe20000000a00 */
[----:B------:R-:W-:Y:S02]  /*0d90*/  UMOV UR6, UR19 ;  /* 0x0000001300067c82 */ /* 0x000fe40008000000 */
[----:B------:R-:W-:Y:S01]  /*0da0*/  UIADD3.X UR4, URZ, ~UR4, URZ, UP0, !UPT ;  /* 0x800000043f047290 */ /* 0x000fe200087fe43f */
[----:B------:R-:W-:Y:S01]  /*0db0*/  ULDC UR9, c[0x0][0x618] ;  /* 0x0001860000097ab9 */ /* 0x000fe20000000800 */
[----:B------:R-:W-:-:S02]  /*0dc0*/  UIMAD UR12, UR11, UR12, UR10 ;  /* 0x0000000c0b0c72a4 */ /* 0x000fc4000f8e020a */
[----:B------:R-:W-:Y:S02]  /*0dd0*/  UIMAD UR4, UR4, UR14, URZ ;  /* 0x0000000e040472a4 */ /* 0x000fe4000f8e023f */
[----:B------:R-:W-:Y:S02]  /*0de0*/  UIMAD.WIDE.U32 UR6, UR5, UR14, UR6 ;  /* 0x0000000e050672a5 */ /* 0x000fe4000f8e0006 */
[----:B------:R-:W-:Y:S01]  /*0df0*/  UIMAD UR4, UR5, UR15, UR4 ;  /* 0x0000000f050472a4 */ /* 0x000fe2000f8e0204 */
[----:B------:R-:W-:Y:S01]  /*0e00*/  ULDC UR10, c[0x0][0x608] ;  /* 0x00018200000a7ab9 */ /* 0x000fe20000000800 */
[----:B------:R-:W-:Y:S02]  /*0e10*/  ULDC UR18, c[0x0][0x658] ;  /* 0x0001960000127ab9 */ /* 0x000fe40000000800 */
[----:B------:R-:W-:Y:S01]  /*0e20*/  UIADD3 UR7, UR7, UR4, URZ ;  /* 0x0000000407077290 */ /* 0x000fe2000fffe03f */
[----:B------:R-:W-:Y:S02]  /*0e30*/  UMOV UR11, 0xffffffff ;  /* 0xffffffff000b7882 */ /* 0x000fe40000000000 */
[----:B------:R-:W-:Y:S01]  /*0e40*/  ULDC.64 UR4, c[0x0][0x640] ;  /* 0x0001900000047ab9 */ /* 0x000fe20000000a00 */
[----:B------:R-:W-:Y:S01]  /*0e50*/  USHF.R.U64 UR16, UR6, UR9, UR7 ;  /* 0x0000000906107299 */ /* 0x000fe20008001207 */
[----:B------:R-:W-:Y:S01]  /*0e60*/  ISETP.NE.U32.AND P0, PT, RZ, UR4, PT ;  /* 0x00000004ff007c0c */ /* 0x000fe2000bf05070 */
[----:B------:R-:W-:-:S02]  /*0e70*/  USHF.R.U32.HI UR7, URZ, UR9, UR7 ;  /* 0x000000093f077299 */ /* 0x000fc40008011607 */
[----:B------:R-:W-:Y:S01]  /*0e80*/  USHF.L.U32 UR6, UR11, UR18, URZ ;  /* 0x000000120b067299 */ /* 0x000fe2000800063f */
[----:B------:R-:W-:Y:S01]  /*0e90*/  ISETP.NE.AND.EX P0, PT, RZ, UR5, PT, P0 ;  /* 0x00000005ff007c0c */ /* 0x000fe2000bf05300 */
[----:B------:R-:W-:Y:S02]  /*0ea0*/  USHF.R.U64 UR22, UR16, UR10, UR7 ;  /* 0x0000000a10167299 */ /* 0x000fe40008001207 */
[----:B------:R-:W-:Y:S02]  /*0eb0*/  USHF.R.U32.HI UR7, URZ, UR10, UR7 ;  /* 0x0000000a3f077299 */ /* 0x000fe40008011607 */
[----:B------:R-:W-:Y:S02]  /*0ec0*/  UISETP.NE.AND UP1, UPT, UR46, URZ, UPT ;  /* 0x0000003f2e00728c */ /* 0x000fe4000bf25270 */
[----:B------:R-:W-:Y:S01]  /*0ed0*/  USHF.R.U64 UR23, UR22, UR18, UR7 ;  /* 0x0000001216177299 */ /* 0x000fe20008001207 */
[----:B------:R-:W-:Y:S01]  /*0ee0*/  ULDC UR17, c[0x0][0x600] ;  /* 0x0001800000117ab9 */ /* 0x000fe20000000800 */
[----:B------:R-:W-:-:S02]  /*0ef0*/  ULOP3.LUT UR13, URZ, UR6, URZ, 0x33, !UPT ;  /* 0x000000063f0d7292 */ /* 0x000fc4000f8e333f */
[----:B------:R-:W-:Y:S02]  /*0f00*/  UIADD3 UR15, UR17, -0x1, URZ ;  /* 0xffffffff110f7890 */ /* 0x000fe4000fffe03f */
[----:B------:R-:W-:Y:S02]  /*0f10*/  USEL UR12, UR8, UR12, !UP1 ;  /* 0x0000000c080c7287 */ /* 0x000fe4000c800000 */
[----:B------:R-:W-:Y:S01]  /*0f20*/  USHF.R.U32.HI UR7, URZ, UR18, UR7 ;  /* 0x000000123f077299 */ /* 0x000fe20008011607 */
[----:B------:R-:W-:Y:S01]  /*0f30*/  ULDC UR19, c[0x0][0x648] ;  /* 0x0001920000137ab9 */ /* 0x000fe20000000800 */
[----:B------:R-:W-:Y:S01]  /*0f40*/  ULDC UR20, c[0x0][0x638] ;  /* 0x00018e0000147ab9 */ /* 0x000fe20000000800 */
[----:B------:R-:W-:Y:S01]  /*0f50*/  UMOV UR21, 0x1 ;  /* 0x0000000100157882 */ /* 0x000fe20000000000 */
[----:B------:R-:W-:Y:S01]  /*0f60*/  UMOV UR6, UR23 ;  /* 0x0000001700067c82 */ /* 0x000fe20008000000 */
[----:B------:R-:W-:Y:S07]  /*0f70*/  @!P0 BRA `(.L_x_11) ;  /* 0x0000000000308947 */ /* 0x000fee0003800000 */
[----:B------:R-:W-:Y:S02]  /*0f80*/  ULDC UR10, c[0x0][0x64c] ;  /* 0x00019300000a7ab9 */ /* 0x000fe40000000800 */
        /* <DEDUP_REMOVED lines=8> */
[----:B------:R-:W-:-:S07]  /*1010*/  UIMAD.WIDE.U32.X UR4, UR14, UR5, UR10, UP0 ;  /* 0x000000050e0472a5 */ /* 0x000fce00080e040a */
[----:B------:R-:W-:Y:S01]  /*1020*/  UMOV UR6, UR4 ;  /* 0x0000000400067c82 */ /* 0x000fe20008000000 */
[----:B------:R-:W-:-:S05]  /*1030*/  UMOV UR7, UR5 ;  /* 0x0000000500077c82 */ /* 0x000fca0008000000 */
.L_x_11:
[----:B------:R-:W-:Y:S01]  /*1040*/  USHF.R.U64 UR5, UR6, UR19, UR7 ;  /* 0x0000001306057299 */ /* 0x000fe20008001207 */
[----:B------:R-:W-:Y:S01]  /*1050*/  IMAD.MOV.U32 R0, RZ, RZ, 0x1 ;  /* 0x00000001ff007424 */ /* 0x000fe200078e00ff */
[----:B------:R-:W-:Y:S02]  /*1060*/  USHF.L.U32 UR4, UR21, UR18, URZ ;  /* 0x0000001215047299 */ /* 0x000fe4000800063f */
[----:B------:R-:W-:Y:S02]  /*1070*/  ULOP3.LUT UR13, UR22, UR13, URZ, 0xc0, !UPT ;  /* 0x0000000d160d7292 */ /* 0x000fe4000f8ec03f */
[----:B------:R-:W-:Y:S02]  /*1080*/  UIADD3 UR6, -UR5, URZ, URZ ;  /* 0x0000003f05067290 */ /* 0x000fe4000fffe13f */
[----:B------:R-:W-:Y:S02]  /*1090*/  UIMAD UR13, UR4, UR5, UR13 ;  /* 0x00000005040d72a4 */ /* 0x000fe4000f8e020d */
[----:B------:R-:W-:-:S02]  /*10a0*/  ULOP3.LUT UR15, UR16, UR15, URZ, 0xc0, !UPT ;  /* 0x0000000f100f7292 */ /* 0x000fc4000f8ec03f */
[----:B------:R-:W-:Y:S01]  /*10b0*/  UIMAD UR4, UR6, UR20, UR23 ;  /* 0x00000014060472a4 */ /* 0x000fe2000f8e0217 */
[----:B------:R-:W-:Y:S01]  /*10c0*/  ULDC UR5, c[0x0][0x610] ;  /* 0x0001840000057ab9 */ /* 0x000fe20000000800 */
[----:B------:R-:W-:Y:S02]  /*10d0*/  UISETP.NE.AND UP0, UPT, UR46, URZ, UPT ;  /* 0x0000003f2e00728c */ /* 0x000fe4000bf05270 */
[----:B------:R-:W-:Y:S02]  /*10e0*/  UIMAD UR12, UR13, UR5, UR12 ;  /* 0x000000050d0c72a4 */ /* 0x000fe4000f8e020c */
[----:B------:R-:W-:-:S04]  /*10f0*/  UIMAD UR4, UR4, UR17, UR15 ;  /* 0x00000011040472a4 */ /* 0x000fc8000f8e020f */
[----:B------:R-:W-:Y:S02]  /*1100*/  USEL UR42, UR4, UR12, !UP0 ;  /* 0x0000000c042a7287 */ /* 0x000fe4000c000000 */
[----:B------:R-:W-:-:S12]  /*1110*/  USEL UR41, UR12, UR4, !UP0 ;  /* 0x000000040c297287 */ /* 0x000fd8000c000000 */
.L_x_9:
[----:B------:R-:W-:-:S08]  /*1120*/  NOP ;  /* 0x0000000000007918 */ /* 0x000fd00000000000 */
[----:B------:R-:W1:Y:S02]  /*1130*/  USETMAXREG.TRY_ALLOC.CTAPOOL UP0, 0xf0 ;  /* 0x000000f0000079c8 */ /* 0x000e640008000600 */
[----:B-1----:R-:W-:-:S13]  /*1140*/  PLOP3.LUT P0, PT, PT, PT, UP0, 0x80, 0x0 ;  /* 0x000000000000781c */ /* 0x002fda0003f0f008 */
[----:B------:R-:W-:Y:S05]  /*1150*/  @!P0 BRA `(.L_x_9) ;  /* 0xfffffffc00f08947 */ /* 0x000fea000383ffff */
[----:B------:R-:W-:Y:S01]  /*1160*/  ULDC.64 UR4, c[0x0][0x598] ;  /* 0x0001660000047ab9 */ /* 0x000fe20000000a00 */
[----:B------:R-:W-:Y:S01]  /*1170*/  ULDC.64 UR36, c[0x0][0x208] ;  /* 0x0000820000247ab9 */ /* 0x000fe20000000a00 */
[----:B------:R-:W-:-:S04]  /*1180*/  ISETP.NE.U32.AND P0, PT, RZ, UR4, PT ;  /* 0x00000004ff007c0c */ /* 0x000fc8000bf05070 */
[----:B------:R-:W-:-:S13]  /*1190*/  ISETP.NE.AND.EX P0, PT, RZ, UR5, PT, P0 ;  /* 0x00000005ff007c0c */ /* 0x000fda000bf05300 */
[----:B------:R-:W-:Y:S05]  /*11a0*/  @!P0 BRA `(.L_x_12) ;  /* 0x00000000001c8947 */ /* 0x000fea0003800000 */
[----:B------:R-:W1:Y:S02]  /*11b0*/  LDC.64 R2, c[0x0][0x598] ;  /* 0x00016600ff027b82 */ /* 0x000e640000000a00 */
[----:B-1----:R-:W2:Y:S02]  /*11c0*/  LDG.E.64 R2, desc[UR36][R2.64] ;  /* 0x0000002402027981 */ /* 0x002ea4000c1e1b00 */
[----:B--2---:R-:W-:-:S04]  /*11d0*/  ISETP.NE.U32.AND P0, PT, R2, RZ, PT ;  /* 0x000000ff0200720c */ /* 0x004fc80003f05070 */
[----:B------:R-:W-:-:S13]  /*11e0*/  ISETP.NE.AND.EX P0, PT, R3, RZ, PT, P0 ;  /* 0x000000ff0300720c */ /* 0x000fda0003f05300 */
[----:B------:R-:W-:Y:S05]  /*11f0*/  @!P0 BRA `(.L_x_12) ;  /* 0x0000000000088947 */ /* 0x000fea0003800000 */
[----:B------:R1:W5:Y:S01]  /*1200*/  LD.E R2, desc[UR36][R2.64] ;  /* 0x0000002402027980 */ /* 0x000362000c101900 */
[----:B------:R-:W-:Y:S05]  /*1210*/  BRA `(.L_x_13) ;  /* 0x0000000000247947 */ /* 0x000fea0003800000 */
.L_x_12:
[----:B------:R-:W-:Y:S02]  /*1220*/  ULDC.64 UR4, c[0x0][0x588] ;  /* 0x0001620000047ab9 */ /* 0x000fe40000000a00 */
[----:B------:R-:W-:-:S04]  /*1230*/  ISETP.NE.U32.AND P0, PT, RZ, UR4, PT ;  /* 0x00000004ff007c0c */ /* 0x000fc8000bf05070 */
[----:B------:R-:W-:-:S13]  /*1240*/  ISETP.NE.AND.EX P0, PT, RZ, UR5, PT, P0 ;  /* 0x00000005ff007c0c */ /* 0x000fda000bf05300 */
[----:B------:R-:W-:Y:S05]  /*1250*/  @!P0 BRA `(.L_x_14) ;  /* 0x00000000000c8947 */ /* 0x000fea0003800000 */
[----:B------:R-:W1:Y:S02]  /*1260*/  LDC.64 R2, c[0x0][0x588] ;  /* 0x00016200ff027b82 */ /* 0x000e640000000a00 */
[----:B-1----:R2:W5:Y:S01]  /*1270*/  LDG.E R2, desc[UR36][R2.64] ;  /* 0x0000002402027981 */ /* 0x002562000c1e1900 */
[----:B------:R-:W-:Y:S05]  /*1280*/  BRA `(.L_x_13) ;  /* 0x0000000000087947 */ /* 0x000fea0003800000 */
.L_x_14:
[----:B------:R-:W-:Y:S02]  /*1290*/  ULDC UR4, c[0x0][0x580] ;  /* 0x0001600000047ab9 */ /* 0x000fe40000000800 */
[----:B------:R-:W-:-:S07]  /*12a0*/  IMAD.U32 R2, RZ, RZ, UR4 ;  /* 0x00000004ff027e24 */ /* 0x000fce000f8e00ff */
.L_x_13:
[----:B------:R-:W-:Y:S02]  /*12b0*/  ULDC.64 UR4, c[0x0][0x5a0] ;  /* 0x0001680000047ab9 */ /* 0x000fe40000000a00 */
[----:B------:R-:W-:-:S04]  /*12c0*/  ISETP.NE.U32.AND P0, PT, RZ, UR4, PT ;  /* 0x00000004ff007c0c */ /* 0x000fc8000bf05070 */
[----:B------:R-:W-:-:S13]  /*12d0*/  ISETP.NE.AND.EX P0, PT, RZ, UR5, PT, P0 ;  /* 0x00000005ff007c0c */ /* 0x000fda000bf05300 */
[----:B------:R-:W-:Y:S05]  /*12e0*/  @!P0 BRA `(.L_x_15) ;  /* 0x00000000001c8947 */ /* 0x000fea0003800000 */
[----:B------:R-:W3:Y:S02]  /*12f0*/  LDC.64 R4, c[0x0][0x5a0] ;  /* 0x00016800ff047b82 */ /* 0x000ee40000000a00 */
[----:B---3--:R-:W3:Y:S02]  /*1300*/  LDG.E.64 R4, desc[UR36][R4.64] ;  /* 0x0000002404047981 */ /* 0x008ee4000c1e1b00 */
[----:B---3--:R-:W-:-:S04]  /*1310*/  ISETP.NE.U32.AND P0, PT, R4, RZ, PT ;  /* 0x000000ff0400720c */ /* 0x008fc80003f05070 */
[----:B------:R-:W-:-:S13]  /*1320*/  ISETP.NE.AND.EX P0, PT, R5, RZ, PT, P0 ;  /* 0x000000ff0500720c */ /* 0x000fda0003f05300 */
[----:B------:R-:W-:Y:S05]  /*1330*/  @!P0 BRA `(.L_x_15) ;  /* 0x0000000000088947 */ /* 0x000fea0003800000 */
[----:B------:R3:W5:Y:S01]  /*1340*/  LD.E R16, desc[UR36][R4.64] ;  /* 0x0000002404107980 */ /* 0x000762000c101900 */
[----:B------:R-:W-:Y:S05]  /*1350*/  BRA `(.L_x_16) ;  /* 0x0000000000247947 */ /* 0x000fea0003800000 */
.L_x_15:
[----:B------:R-:W-:Y:S02]  /*1360*/  ULDC.64 UR4, c[0x0][0x590] ;  /* 0x0001640000047ab9 */ /* 0x000fe40000000a00 */
[----:B------:R-:W-:-:S04]  /*1370*/  ISETP.NE.U32.AND P0, PT, RZ, UR4, PT ;  /* 0x00000004ff007c0c */ /* 0x000fc8000bf05070 */
[----:B------:R-:W-:-:S13]  /*1380*/  ISETP.NE.AND.EX P0, PT, RZ, UR5, PT, P0 ;  /* 0x00000005ff007c0c */ /* 0x000fda000bf05300 */
[----:B------:R-:W-:Y:S05]  /*1390*/  @!P0 BRA `(.L_x_17) ;  /* 0x00000000000c8947 */ /* 0x000fea0003800000 */
[----:B------:R-:W3:Y:S02]  /*13a0*/  LDC.64 R16, c[0x0][0x590] ;  /* 0x00016400ff107b82 */ /* 0x000ee40000000a00 */
[----:B---3--:R4:W5:Y:S01]  /*13b0*/  LDG.E R16, desc[UR36][R16.64] ;  /* 0x0000002410107981 */ /* 0x008962000c1e1900 */
[----:B------:R-:W-:Y:S05]  /*13c0*/  BRA `(.L_x_16) ;  /* 0x0000000000087947 */ /* 0x000fea0003800000 */
.L_x_17:
[----:B------:R-:W-:Y:S02]  /*13d0*/  ULDC UR4, c[0x0][0x584] ;  /* 0x0001610000047ab9 */ /* 0x000fe40000000800 */
[----:B------:R-:W-:-:S07]  /*13e0*/  IMAD.U32 R16, RZ, RZ, UR4 ;  /* 0x00000004ff107e24 */ /* 0x000fce000f8e00ff */
.L_x_16:
[----:B------:R-:W-:-:S13]  /*13f0*/  LOP3.LUT P0, RZ, R0, 0xff, RZ, 0xc0, !PT ;  /* 0x000000ff00ff7812 */ /* 0x000fda000780c0ff */
[----:B------:R-:W-:Y:S05]  /*1400*/  @!P0 EXIT ;  /* 0x000000000000894d */ /* 0x000fea0003800000 */
[----:B------:R-:W-:Y:S01]  /*1410*/  ULDC UR4, c[0x0][0x28c] ;  /* 0x0000a30000047ab9 */ /* 0x000fe20000000800 */
[----:B------:R-:W-:Y:S01]  /*1420*/  UMOV UR38, URZ ;  /* 0x0000003f00267c82 */ /* 0x000fe20008000000 */
[----:B------:R-:W-:Y:S01]  /*1430*/  UIADD3 UR4, UR4, 0xf, URZ ;  /* 0x0000000f04047890 */ /* 0x000fe2000fffe03f */
[----:B------:R-:W-:-:S03]  /*1440*/  UMOV UR39, URZ ;  /* 0x0000003f00277c82 */ /* 0x000fc60008000000 */
[----:B------:R-:W-:-:S04]  /*1450*/  USHF.R.S32.HI UR5, URZ, 0x1f, UR4 ;  /* 0x0000001f3f057899 */ /* 0x000fc80008011404 */
[----:B------:R-:W-:-:S04]  /*1460*/  ULEA.HI UR5, UR5, UR4, URZ, 0x4 ;  /* 0x0000000405057291 */ /* 0x000fc8000f8f203f */
[----:B------:R-:W-:-:S12]  /*1470*/  USHF.R.S32.HI UR44, URZ, 0x4, UR5 ;  /* 0x000000043f2c7899 */ /* 0x000fd80008011405 */
.L_x_1057:
[----:B------:R-:W0:Y:S01]  /*1480*/  S2R R0, SR_TID.X ;  /* 0x0000000000007919 */ /* 0x000e220000002100 */
[----:B------:R-:W1:Y:S01]  /*1490*/  S2UR UR6, SR_CgaCtaId ;  /* 0x00000000000679c3 */ /* 0x000e620000008800 */
[----:B------:R-:W-:Y:S02]  /*14a0*/  UMOV UR45, 0x400 ;  /* 0x00000400002d7882 */ /* 0x000fe40000000000 */
[----:B-1----:R-:W-:Y:S01]  /*14b0*/  ULEA UR45, UR6, UR45, 0x18 ;  /* 0x0000002d062d7291 */ /* 0x002fe2000f8ec03f */
[----:B0-----:R-:W-:-:S04]  /*14c0*/  LOP3.LUT R0, R0, 0x80, RZ, 0xc0, !PT ;  /* 0x0000008000007812 */ /* 0x001fc800078ec0ff */
[----:B------:R-:W-:-:S06]  /*14d0*/  SHF.R.U32.HI R0, RZ, 0x7, R0 ;  /* 0x00000007ff007819 */ /* 0x000fcc0000011600 */
[----:B------:R-:W0:Y:S02]  /*14e0*/  SHFL.IDX PT, R0, R0, RZ, 0x1f ;  /* 0x00001fff00007589 */ /* 0x000e2400000e0000 */
[----:B0-----:R-:W-:-:S13]  /*14f0*/  R2UR UR4, R0 ;  /* 0x00000000000472ca */ /* 0x001fda00000e0000 */
[----:B------:R-:W-:-:S04]  /*1500*/  ULEA.HI UR5, UR4, UR4, URZ, 0x1 ;  /* 0x0000000404057291 */ /* 0x000fc8000f8f083f */
[----:B------:R-:W-:-:S04]  /*1510*/  ULOP3.LUT UR5, UR5, 0x1ffffe, URZ, 0xc0, !UPT ;  /* 0x001ffffe05057892 */ /* 0x000fc8000f8ec03f */
[----:B------:R-:W-:-:S03]  /*1520*/  UIADD3 UR5, UR4, -UR5, URZ ;  /* 0x8000000504057290 */ /* 0x000fc6000fffe03f */
[----:B------:R-:W-:Y:S01]  /*1530*/  ULDC UR4, c[0x0][0x28c] ;  /* 0x0000a30000047ab9 */ /* 0x000fe20000000800 */
[----:B------:R-:W-:Y:S01]  /*1540*/  ULEA UR5, UR5, UR45, 0xb ;  /* 0x0000002d05057291 */ /* 0x000fe2000f8e583f */
[----:B------:R-:W-:-:S03]  /*1550*/  ISETP.LT.AND P0, PT, RZ, UR4, PT ;  /* 0x00000004ff007c0c */ /* 0x000fc6000bf01270 */
[----:B------:R-:W-:-:S04]  /*1560*/  UIADD3 UR5, UR5, 0x180, URZ ;  /* 0x0000018005057890 */ /* 0x000fc8000fffe03f */
[----:B------:R-:W-:-:S04]  /*1570*/  USHF.R.U32.HI UR5, URZ, 0x4, UR5 ;  /* 0x000000043f057899 */ /* 0x000fc80008011605 */
[----:B------:R-:W-:Y:S02]  /*1580*/  ULOP3.LUT UR47, UR5, 0x3fff, URZ, 0xc0, !UPT ;  /* 0x00003fff052f7892 */ /* 0x000fe4000f8ec03f */
[----:B---345:R-:W-:Y:S10]  /*1590*/  @P0 BRA `(.L_x_18) ;  /* 0x0000000000400947 */ /* 0x038ff40003800000 */
[----:B------:R-:W-:Y:S01]  /*15a0*/  MOV R0, 0x0 ;  /* 0x0000000000007802 */ /* 0x000fe20000000f00 */
[----:B------:R-:W-:Y:S01]  /*15b0*/  ULDC.64 UR4, c[0x4][0x68] ;  /* 0x01001a0000047ab9 */ /* 0x000fe20000000a00 */
[----:B------:R-:W-:Y:S01]  /*15c0*/  ULDC.64 UR6, c[0x4][0x8] ;  /* 0x0100020000067ab9 */ /* 0x000fe20000000a00 */
[----:B---3--:R-:W-:Y:S01]  /*15d0*/  IMAD.U32 R4, RZ, RZ, UR4 ;  /* 0x00000004ff047e24 */ /* 0x008fe2000f8e00ff */
[----:B------:R0:W1:Y:S01]  /*15e0*/  LDC.64 R14, c[0x4][R0] ;  /* 0x01000000000e7b82 */ /* 0x0000620000000a00 */
[----:B------:R-:W-:Y:S01]  /*15f0*/  IMAD.U32 R5, RZ, RZ, UR5 ;  /* 0x00000005ff057e24 */ /* 0x000fe2000f8e00ff */
[----:B------:R-:W-:Y:S01]  /*1600*/  ULDC.64 UR4, c[0x4][0x70] ;  /* 0x01001c0000047ab9 */ /* 0x000fe20000000a00 */
[----:B------:R-:W-:Y:S02]  /*1610*/  IMAD.U32 R10, RZ, RZ, UR6 ;  /* 0x00000006ff0a7e24 */ /* 0x000fe4000f8e00ff */
[----:B------:R-:W-:Y:S02]  /*1620*/  IMAD.U32 R6, RZ, RZ, UR4 ;  /* 0x00000004ff067e24 */ /* 0x000fe4000f8e00ff */
[----:B------:R-:W-:-:S02]  /*1630*/  IMAD.U32 R7, RZ, RZ, UR5 ;  /* 0x00000005ff077e24 */ /* 0x000fc4000f8e00ff */
[----:B------:R-:W-:Y:S02]  /*1640*/  IMAD.U32 R11, RZ, RZ, UR7 ;  /* 0x00000007ff0b7e24 */ /* 0x000fe4000f8e00ff */
[----:B------:R-:W-:Y:S02]  /*1650*/  IMAD.MOV.U32 R8, RZ, RZ, 0x1e1 ;  /* 0x000001e1ff087424 */ /* 0x000fe400078e00ff */
[----:B------:R-:W-:Y:S02]  /*1660*/  IMAD.MOV.U32 R12, RZ, RZ, 0x1 ;  /* 0x00000001ff0c7424 */ /* 0x000fe400078e00ff */
[----:B0-----:R-:W-:-:S07]  /*1670*/  IMAD.MOV.U32 R13, RZ, RZ, RZ ;  /* 0x000000ffff0d7224 */ /* 0x001fce00078e00ff */
[----:B------:R-:W-:-:S07]  /*1680*/  LEPC R20, `(.L_x_18) ;  /* 0x000000001014794e */ /* 0x000fce0000000000 */
[----:B-12-45:R-:W-:Y:S05]  /*1690*/  CALL.ABS.NOINC R14 ;  /* 0x000000000e007343 */ /* 0x036fea0003c00000 */
.L_x_18:
[----:B------:R-:W-:-:S06]  /*16a0*/  ULOP3.LUT UR4, UR40, 0x1, URZ, 0xfc, !UPT ;  /* 0x0000000128047892 */ /* 0x000fcc000f8efc3f */
[----:B------:R-:W-:-:S05]  /*16b0*/  IMAD.U32 R0, RZ, RZ, UR4 ;  /* 0x00000004ff007e24 */ /* 0x000fca000f8e00ff */
[----:B------:R-:W-:-:S13]  /*16c0*/  ISETP.NE.AND P0, PT, R0, 0x3, PT ;  /* 0x000000030000780c */ /* 0x000fda0003f05270 */
[----:B------:R-:W-:Y:S05]  /*16d0*/  @!P0 BRA `(.L_x_19) ;  /* 0x0000000000048947 */ /* 0x000fea0003800000 */
[----:B------:R-:W-:Y:S01]  /*16e0*/  BPT.TRAP 0x1 ;  /* 0x000000040000795c */ /* 0x000fe20000300000 */
.L_x_19:
[----:B--2---:R-:W-:Y:S02]  /*16f0*/  IMAD.U32 R3, RZ, RZ, UR39 ;  /* 0x00000027ff037e24 */ /* 0x004fe4000f8e00ff */
[----:B------:R-:W-:-:S03]  /*1700*/  IMAD.U32 R0, RZ, RZ, UR38 ;  /* 0x00000026ff007e24 */ /* 0x000fc6000f8e00ff */
[----:B------:R-:W-:Y:S02]  /*1710*/  LEA R3, R3, UR45, 0x3 ;  /* 0x0000002d03037c11 */ /* 0x000fe4000f8e18ff */
[----:B------:R-:W-:-:S04]  /*1720*/  SHF.L.U32 R0, R0, 0x1f, RZ ;  /* 0x0000001f00007819 */ /* 0x000fc800000006ff */
[----:B------:R0:W1:Y:S01]  /*1730*/  SYNCS.PHASECHK.TRANS64.TRYWAIT P1, [R3+URZ], R0 ;  /* 0x00000000030075a7 */ /* 0x000062000802017f */
[----:B------:R-:W-:Y:S05]  /*1740*/  @!P0 BRA `(.L_x_20) ;  /* 0x0000000000048947 */ /* 0x000fea0003800000 */
[----:B------:R-:W-:Y:S01]  /*1750*/  BPT.TRAP 0x1 ;  /* 0x000000040000795c */ /* 0x000fe20000300000 */
.L_x_20:
[----:B-1----:R-:W-:Y:S05]  /*1760*/  @P1 BRA `(.L_x_21) ;  /* 0x0000000000081947 */ /* 0x002fea0003800000 */
[----:B------:R-:W1:Y:S02]  /*1770*/  SYNCS.PHASECHK.TRANS64.TRYWAIT P1, [R3+URZ], R0 ;  /* 0x00000000030075a7 */ /* 0x000e64000802017f */
[----:B-1----:R-:W-:Y:S05]  /*1780*/  @!P1 BRA `(.L_x_22) ;  /* 0x0000029400789947 */ /* 0x002fea0003800000 */
.L_x_21:
[----:B------:R-:W-:-:S04]  /*1790*/  UISETP.LT.AND UP0, UPT, UR44, 0x1, UPT ;  /* 0x000000012c00788c */ /* 0x000fc8000bf01270 */
[----:B------:R-:W-:-:S06]  /*17a0*/  USEL UR4, UR44, 0x1, UP0 ;  /* 0x000000012c047887 */ /* 0x000fcc0008000000 */
[----:B------:R-:W-:Y:S01]  /*17b0*/  IMAD.U32 R6, RZ, RZ, UR4 ;  /* 0x00000004ff067e24 */ /* 0x000fe2000f8e00ff */
[----:B------:R-:W-:Y:S05]  /*17c0*/  WARPSYNC.ALL ;  /* 0x0000000000007948 */ /* 0x000fea0003800000 */
[----:B------:R-:W-:-:S04]  /*17d0*/  IADD3 R6, -R6, UR44, RZ ;  /* 0x0000002c06067c10 */ /* 0x000fc8000fffe1ff */
[----:B------:R-:W-:Y:S01]  /*17e0*/  ISETP.GE.AND P1, PT, R6, 0x1, PT ;  /* 0x000000010600780c */ /* 0x000fe20003f26270 */
[----:B------:R-:W-:Y:S01]  /*17f0*/  UIADD3 UR4, UR45, 0x12180, URZ ;  /* 0x000121802d047890 */ /* 0x000fe2000fffe03f */
[----:B------:R-:W-:Y:S01]  /*1800*/  WARPGROUP.ARRIVE ;  /* 0x00000000000079c5 */ /* 0x000fe20000000000 */
[----:B------:R-:W-:Y:S02]  /*1810*/  ULOP3.LUT UR12, UR47, 0x10000, URZ, 0xfc, !UPT ;  /* 0x000100002f0c7892 */ /* 0x000fe4000f8efc3f */
[----:B------:R-:W-:Y:S01]  /*1820*/  USHF.R.U32.HI UR4, URZ, 0x4, UR4 ;  /* 0x000000043f047899 */ /* 0x000fe20008011604 */
[----:B------:R-:W-:Y:S01]  /*1830*/  UMOV UR5, 0xc0000010 ;  /* 0xc000001000057882 */ /* 0x000fe20000000000 */
[----:B------:R-:W-:Y:S02]  /*1840*/  UMOV UR7, 0xc0000010 ;  /* 0xc000001000077882 */ /* 0x000fe40000000000 */
[----:B------:R-:W-:Y:S01]  /*1850*/  ULOP3.LUT UR4, UR4, 0x3fff, URZ, 0xc0, !UPT ;  /* 0x00003fff04047892 */ /* 0x000fe2000f8ec03f */
[----:B------:R-:W-:Y:S01]  /*1860*/  UMOV UR9, UR5 ;  /* 0x0000000500097c82 */ /* 0x000fe20008000000 */
[----:B------:R-:W-:-:S02]  /*1870*/  UMOV UR11, 0xc0000010 ;  /* 0xc0000010000b7882 */ /* 0x000fc40000000000 */
[----:B------:R-:W-:Y:S02]  /*1880*/  ULOP3.LUT UR13, UR4, 0x10000, URZ, 0xfc, !UPT ;  /* 0x00010000040d7892 */ /* 0x000fe4000f8efc3f */
[----:B------:R-:W-:Y:S02]  /*1890*/  ULEA UR4, UR39, UR12, 0x9 ;  /* 0x0000000c27047291 */ /* 0x000fe4000f8e483f */
[----:B------:R-:W-:-:S04]  /*18a0*/  ULEA UR6, UR39, UR13, 0xa ;  /* 0x0000000d27067291 */ /* 0x000fc8000f8e503f */
[----:B------:R-:W-:Y:S01]  /*18b0*/  UIADD3 UR10, UR6, 0x200, URZ ;  /* 0x00000200060a7890 */ /* 0x000fe2000fffe03f */
[----:B------:R-:W-:-:S04]  /*18c0*/  UMOV UR8, UR4 ;  /* 0x0000000400087c82 */ /* 0x000fc80008000000 */
[----:B------:R-:W-:Y:S03]  /*18d0*/  HGMMA.64x256x16.F32 R24, gdesc[UR4], RZ, !UPT, gsb0 ;  /* 0x03e00000041879f0 */ /* 0x000fe6000c0008ff */
[----:B------:R-:W-:Y:S02]  /*18e0*/  WARPGROUP.DEPBAR.LE gsb0, 0x0 ;  /* 0x00008000000079c5 */ /* 0x000fe40000010000 */
[----:B------:R-:W-:Y:S04]  /*18f0*/  STL.64 [R1+0x400], R24 ;  /* 0x0004001801007387 */ /* 0x000fe80000100a00 */
        /* <DEDUP_REMOVED lines=62> */
[----:B------:R2:W-:Y:S02]  /*1ce0*/  STL.64 [R1+0x5f8], R150 ;  /* 0x0005f89601007387 */ /* 0x0005e40000100a00 */
[----:B--2---:R-:W-:-:S06]  /*1cf0*/  WARPGROUP.ARRIVE ;  /* 0x00000000000079c5 */ /* 0x004fcc0000000000 */
[----:B------:R-:W-:Y:S01]  /*1d00*/  HGMMA.64x256x16.F32 R24, gdesc[UR8], RZ, !UPT, gsb0 ;  /* 0x03e00000081879f0 */ /* 0x000fe2000c0008ff */
[----:B------:R-:W-:Y:S01]  /*1d10*/  UIADD3 UR8, UR4, 0x100, URZ ;  /* 0x0000010004087890 */ /* 0x000fe2000fffe03f */
[----:B------:R-:W-:Y:S02]  /*1d20*/  UMOV UR9, 0xc0000010 ;  /* 0xc000001000097882 */ /* 0x000fe40000000000 */
[----:B------:R-:W-:-:S04]  /*1d30*/  UMOV UR5, UR9 ;  /* 0x0000000900057c82 */ /* 0x000fc80008000000 */
[----:B------:R-:W-:Y:S01]  /*1d40*/  UMOV UR4, UR8 ;  /* 0x0000000800047c82 */ /* 0x000fe20008000000 */
[----:B------:R-:W-:Y:S02]  /*1d50*/  WARPGROUP.DEPBAR.LE gsb0, 0x0 ;  /* 0x00008000000079c5 */ /* 0x000fe40000010000 */
[----:B------:R-:W-:Y:S04]  /*1d60*/  STL.64 [R1], R24 ;  /* 0x0000001801007387 */ /* 0x000fe80000100a00 */
        /* <DEDUP_REMOVED lines=62> */
[----:B------:R2:W-:Y:S04]  /*2150*/  STL.64 [R1+0x1f8], R150 ;  /* 0x0001f89601007387 */ /* 0x0005e80000100a00 */
[----:B------:R-:W-:Y:S01]  /*2160*/  STL [R1+0x6b8], R162 ;  /* 0x0006b8a201007387 */ /* 0x000fe20000100800 */
[----:B--2---:R-:W-:-:S06]  /*2170*/  WARPGROUP.ARRIVE ;  /* 0x00000000000079c5 */ /* 0x004fcc0000000000 */
        /* <DEDUP_REMOVED lines=91> */
[----:B--2---:R0:W5:Y:S04]  /*2730*/  LDL.LU R162, [R1+0x6b8] ;  /* 0x0006b80001a27983 */ /* 0x0041680000300800 */
[----:B------:R0:W5:Y:S04]  /*2740*/  LDL.LU.64 R150, [R1+0x6b0] ;  /* 0x0006b00001967983 */ /* 0x0001680000300a00 */
        /* <DEDUP_REMOVED lines=20> */
[----:B------:R0:W5:Y:S01]  /*2890*/  LDL.LU.64 R108, [R1+0x608] ;  /* 0x00060800016c7983 */ /* 0x0001620000300a00 */
[----:B------:R-:W-:Y:S05]  /*28a0*/  @!P1 BRA `(.L_x_23) ;  /* 0x0000002800709947 */ /* 0x000fea0003800000 */
[----:B------:R-:W-:Y:S01]  /*28b0*/  UIADD3 UR4, UR39, 0x1, URZ ;  /* 0x0000000127047890 */ /* 0x000fe2000fffe03f */
[----:B01----:R-:W-:Y:S02]  /*28c0*/  IMAD.MOV.U32 R3, RZ, RZ, R6 ;  /* 0x000000ffff037224 */ /* 0x003fe400078e0006 */
[----:B------:R-:W-:Y:S01]  /*28d0*/  IMAD.U32 R0, RZ, RZ, UR39 ;  /* 0x00000027ff007e24 */ /* 0x000fe2000f8e00ff */
[----:B------:R-:W-:-:S04]  /*28e0*/  UISETP.NE.AND UP0, UPT, UR4, 0x9, UPT ;  /* 0x000000090400788c */ /* 0x000fc8000bf05270 */
[----:B------:R-:W-:Y:S02]  /*28f0*/  USEL UR5, URZ, 0x1, UP0 ;  /* 0x000000013f057887 */ /* 0x000fe40008000000 */
[----:B------:R-:W-:Y:S02]  /*2900*/  USEL UR14, UR4, URZ, UP0 ;  /* 0x0000003f040e7287 */ /* 0x000fe40008000000 */
[----:B------:R-:W-:-:S06]  /*2910*/  ULOP3.LUT UR5, UR38, UR5, URZ, 0x3c, !UPT ;  /* 0x0000000526057292 */ /* 0x000fcc000f8e3c3f */
[----:B---3--:R-:W-:-:S07]  /*2920*/  IMAD.U32 R4, RZ, RZ, UR5 ;  /* 0x00000005ff047e24 */ /* 0x008fce000f8e00ff */
.L_x_30:
[----:B---3--:R-:W-:Y:S05]  /*2930*/  @!P0 BRA `(.L_x_24) ;  /* 0x0000000000048947 */ /* 0x008fea0003800000 */
[----:B------:R-:W-:Y:S01]  /*2940*/  BPT.TRAP 0x1 ;  /* 0x000000040000795c */ /* 0x000fe20000300000 */
.L_x_24:
[----:B------:R-:W-:Y:S01]  /*2950*/  ULEA UR4, UR14, UR45, 0x3 ;  /* 0x0000002d0e047291 */ /* 0x000fe2000f8e183f */
[----:B------:R-:W-:-:S08]  /*2960*/  SHF.L.U32 R5, R4, 0x1f, RZ ;  /* 0x0000001f04057819 */ /* 0x000fd000000006ff */
[----:B------:R0:W1:Y:S01]  /*2970*/  SYNCS.PHASECHK.TRANS64.TRYWAIT P1, [UR4], R5 ;  /* 0x00000005ff0075a7 */ /* 0x0000620008020144 */
[----:B------:R-:W-:Y:S05]  /*2980*/  @!P0 BRA `(.L_x_25) ;  /* 0x0000000000048947 */ /* 0x000fea0003800000 */
[----:B------:R-:W-:Y:S01]  /*2990*/  BPT.TRAP 0x1 ;  /* 0x000000040000795c */ /* 0x000fe20000300000 */
.L_x_25:
[----:B-1----:R-:W-:Y:S05]  /*29a0*/  @P1 BRA `(.L_x_26) ;  /* 0x0000000000081947 */ /* 0x002fea0003800000 */
[----:B------:R-:W1:Y:S02]  /*29b0*/  SYNCS.PHASECHK.TRANS64.TRYWAIT P1, [UR4], R5 ;  /* 0x00000005ff0075a7 */ /* 0x000e640008020144 */
[----:B-1----:R-:W-:Y:S05]  /*29c0*/  @!P1 BRA `(.L_x_27) ;  /* 0x0000028000fc9947 */ /* 0x002fea0003800000 */
.L_x_26:
[----:B-----5:R-:W-:Y:S04]  /*29d0*/  STL [R1+0x770], R162 ;  /* 0x000770a201007387 */ /* 0x020fe80000100800 */
        /* <DEDUP_REMOVED lines=22> */
[----:B--2---:R-:W2:Y:S04]  /*2b40*/  LDL.LU.64 R108, [R1] ;  /* 0x00000000016c7983 */ /* 0x004ea80000300a00 */
[----:B------:R-:W3:Y:S04]  /*2b50*/  LDL.LU.64 R110, [R1+0x8] ;  /* 0x00000800016e7983 */ /* 0x000ee80000300a00 */
[----:B------:R-:W4:Y:S04]  /*2b60*/  LDL.LU.64 R112, [R1+0x10] ;  /* 0x0000100001707983 */ /* 0x000f280000300a00 */
[----:B------:R-:W2:Y:S04]  /*2b70*/  LDL.LU.64 R114, [R1+0x18] ;  /* 0x0000180001727983 */ /* 0x000ea80000300a00 */
        /* <DEDUP_REMOVED lines=18> */
[----:B--2---:R-:W-:Y:S04]  /*2ca0*/  STL.64 [R1+0x970], R150 ;  /* 0x0009709601007387 */ /* 0x004fe80000100a00 */
[----:B----4-:R-:W-:Y:S04]  /*2cb0*/  STL.64 [R1+0x968], R148 ;  /* 0x0009689401007387 */ /* 0x010fe80000100a00 */
[----:B---3--:R-:W-:Y:S04]  /*2cc0*/  STL.64 [R1+0x960], R146 ;  /* 0x0009609201007387 */ /* 0x008fe80000100a00 */
        /* <DEDUP_REMOVED lines=61> */
[----:B--2---:R-:W2:Y:S04]  /*30a0*/  LDL.LU.64 R24, [R1+0x400] ;  /* 0x0004000001187983 */ /* 0x004ea80000300a00 */
[----:B------:R-:W2:Y:S04]  /*30b0*/  LDL.LU.64 R26, [R1+0x408] ;  /* 0x00040800011a7983 */ /* 0x000ea80000300a00 */
        /* <DEDUP_REMOVED lines=61> */
[----:B------:R-:W2:Y:S01]  /*3490*/  LDL.LU.64 R150, [R1+0x5f8] ;  /* 0x0005f80001967983 */ /* 0x000ea20000300a00 */
[----:B------:R-:W-:-:S02]  /*34a0*/  ULEA UR4, UR14, UR12, 0x9 ;  /* 0x0000000c0e047291 */ /* 0x000fc4000f8e483f */
[----:B------:R-:W-:Y:S01]  /*34b0*/  ULEA UR6, UR14, UR13, 0xa ;  /* 0x0000000d0e067291 */ /* 0x000fe2000f8e503f */
[----:B------:R-:W3:Y:S01]  /*34c0*/  LDL.LU.64 R152, [R1+0xb0] ;  /* 0x0000b00001987983 */ /* 0x000ee20000300a00 */
[----:B------:R-:W-:Y:S01]  /*34d0*/  UMOV UR5, 0xc0000010 ;  /* 0xc000001000057882 */ /* 0x000fe20000000000 */
[----:B------:R-:W-:Y:S02]  /*34e0*/  UMOV UR7, 0xc0000010 ;  /* 0xc000001000077882 */ /* 0x000fe40000000000 */
[----:B------:R-:W3:Y:S04]  /*34f0*/  LDL.LU.64 R154, [R1+0xb8] ;  /* 0x0000b800019a7983 */ /* 0x000ee80000300a00 */
        /* <DEDUP_REMOVED lines=39> */
[----:B------:R-:W3:Y:S01]  /*3770*/  LDL.LU.64 R234, [R1+0x1f8] ;  /* 0x0001f80001ea7983 */ /* 0x000ee20000300a00 */
[----:B--2---:R-:W-:-:S06]  /*3780*/  WARPGROUP.ARRIVE ;  /* 0x00000000000079c5 */ /* 0x004fcc0000000000 */
[----:B------:R-:W-:Y:S03]  /*3790*/  HGMMA.64x256x16.F32 R24, gdesc[UR4], R24, gsb0 ;  /* 0x03e00000041879f0 */ /* 0x000fe60008000818 */
        /* <DEDUP_REMOVED lines=65> */
[----:B--2---:R-:W3:Y:S04]  /*3bb0*/  LDL.LU.64 R150, [R1+0x970] ;  /* 0x0009700001967983 */ /* 0x004ee80000300a00 */
        /* <DEDUP_REMOVED lines=21> */
[----:B------:R-:W-:Y:S01]  /*3d10*/  UIADD3 UR10, UR6, 0x200, URZ ;  /* 0x00000200060a7890 */ /* 0x000fe2000fffe03f */
[----:B------:R-:W-:Y:S01]  /*3d20*/  UMOV UR8, UR4 ;  /* 0x0000000400087c82 */ /* 0x000fe20008000000 */
[----:B------:R-:W-:Y:S01]  /*3d30*/  UMOV UR9, UR5 ;  /* 0x0000000500097c82 */ /* 0x000fe20008000000 */
[----:B------:R-:W-:Y:S01]  /*3d40*/  UMOV UR11, 0xc0000010 ;  /* 0xc0000010000b7882 */ /* 0x000fe20000000000 */
        /* <DEDUP_REMOVED lines=42> */
[----:B---3--:R-:W-:-:S06]  /*3ff0*/  WARPGROUP.ARRIVE ;  /* 0x00000000000079c5 */ /* 0x008fcc0000000000 */
[----:B------:R-:W-:Y:S03]  /*4000*/  HGMMA.64x256x16.F32 R108, gdesc[UR8], R108, gsb0 ;  /* 0x03e00000086c79f0 */ /* 0x000fe6000800086c */
        /* <DEDUP_REMOVED lines=65> */
[----:B---3--:R-:W3:Y:S04]  /*4420*/  LDL.LU R162, [R1+0x770] ;  /* 0x0007700001a27983 */ /* 0x008ee80000300800 */
        /* <DEDUP_REMOVED lines=22> */
[----:B------:R-:W-:Y:S01]  /*4590*/  UIADD3 UR8, UR4, 0x100, URZ ;  /* 0x0000010004087890 */ /* 0x000fe2000fffe03f */
[----:B------:R-:W-:-:S02]  /*45a0*/  UMOV UR9, 0xc0000010 ;  /* 0xc000001000097882 */ /* 0x000fc40000000000 */
[----:B---3--:R-:W-:Y:S01]  /*45b0*/  STL [R1+0x6b8], R162 ;  /* 0x0006b8a201007387 */ /* 0x008fe20000100800 */
        /* <DEDUP_REMOVED lines=89> */
[----:B------:R-:W-:Y:S01]  /*4b50*/  UMOV UR4, UR8 ;  /* 0x0000000800047c82 */ /* 0x000fe20008000000 */
[----:B------:R-:W-:Y:S01]  /*4b60*/  UMOV UR5, UR9 ;  /* 0x0000000900057c82 */ /* 0x000fe20008000000 */
        /* <DEDUP_REMOVED lines=91> */
[----:B------:R-:W-:Y:S01]  /*5120*/  BPT.TRAP 0x1 ;  /* 0x000000040000795c */ /* 0x000fe20000300000 */
.L_x_28:
[----:B------:R-:W-:Y:S01]  /*5130*/  ISETP.NE.AND P1, PT, R19, RZ, PT ;  /* 0x000000ff1300720c */ /* 0x000fe20003f25270 */
[----:B------:R-:W-:-:S12]  /*5140*/  UISETP.GT.U32.AND UP0, UPT, UR40, 0x1, UPT ;  /* 0x000000012800788c */ /* 0x000fd8000bf04070 */
[----:B01----:R-:W-:-:S05]  /*5150*/  @P1 LEA R5, R0, UR45, 0x3 ;  /* 0x0000002d00051c11 */ /* 0x003fca000f8e18ff */
[----:B------:R-:W-:-:S05]  /*5160*/  @P1 VIADD R5, R5, 0x48 ;  /* 0x0000004805051836 */ /* 0x000fca0000000000 */
[----:B-----5:R-:W-:-:S04]  /*5170*/  @P1 PRMT R5, R162, 0x654, R5 ;  /* 0x00000654a2051816 */ /* 0x020fc80000000005 */
[----:B------:R0:W-:Y:S01]  /*5180*/  @P1 SYNCS.ARRIVE.TRANS64.RED.A1T0 RZ, [R5+URZ], RZ ;  /* 0x000000ff05ff19a7 */ /* 0x0001e2000810043f */
[----:B------:R-:W-:-:S13]  /*5190*/  PLOP3.LUT P1, PT, PT, PT, UP0, 0x80, 0x0 ;  /* 0x000000000000781c */ /* 0x000fda0003f2f008 */
[----:B0-----:R-:W-:Y:S05]  /*51a0*/  @P1 BRA `(.L_x_29) ;  /* 0x0000000000041947 */ /* 0x001fea0003800000 */
[----:B------:R-:W-:Y:S01]  /*51b0*/  BPT.TRAP 0x1 ;  /* 0x000000040000795c */ /* 0x000fe20000300000 */
.L_x_29:
[----:B------:R-:W-:Y:S01]  /*51c0*/  UIADD3 UR14, UR14, 0x1, URZ ;  /* 0x000000010e0e7890 */ /* 0x000fe2000fffe03f */
[C---:B------:R-:W-:Y:S01]  /*51d0*/  ISETP.GT.AND P2, PT, R3.reuse, 0x1, PT ;  /* 0x000000010300780c */ /* 0x040fe20003f44270 */
[----:B------:R-:W-:Y:S02]  /*51e0*/  VIADD R0, R0, 0x1 ;  /* 0x0000000100007836 */ /* 0x000fe40000000000 */
[----:B------:R-:W-:Y:S01]  /*51f0*/  UISETP.NE.AND UP0, UPT, UR14, 0x9, UPT ;  /* 0x000000090e00788c */ /* 0x000fe2000bf05270 */
[----:B------:R-:W-:Y:S02]  /*5200*/  VIADD R3, R3, 0xffffffff ;  /* 0xffffffff03037836 */ /* 0x000fe40000000000 */
[C---:B------:R-:W-:Y:S01]  /*5210*/  ISETP.NE.AND P1, PT, R0.reuse, 0x9, PT ;  /* 0x000000090000780c */ /* 0x040fe20003f25270 */
[----:B------:R-:W-:Y:S02]  /*5220*/  USEL UR4, URZ, 0x1, UP0 ;  /* 0x000000013f047887 */ /* 0x000fe40008000000 */
[----:B------:R-:W-:Y:S01]  /*5230*/  USEL UR14, UR14, URZ, UP0 ;  /* 0x0000003f0e0e7287 */ /* 0x000fe20008000000 */
[----:B------:R-:W-:-:S03]  /*5240*/  SEL R0, R0, RZ, P1 ;  /* 0x000000ff00007207 */ /* 0x000fc60000800000 */
[----:B------:R-:W-:Y:S01]  /*5250*/  LOP3.LUT R4, R4, UR4, RZ, 0x3c, !PT ;  /* 0x0000000404047c12 */ /* 0x000fe2000f8e3cff */
[----:B------:R-:W-:Y:S07]  /*5260*/  @P2 BRA `(.L_x_30) ;  /* 0xffffffd400b02947 */ /* 0x000fee000383ffff */
.L_x_23:
[----:B01----:R-:W0:Y:S02]  /*5270*/  LDC R0, c[0x0][0x28c] ;  /* 0x0000a300ff007b82 */ /* 0x003e240000000800 */
[----:B0-----:R-:W-:-:S13]  /*5280*/  ISETP.GE.AND P1, PT, R0, 0x1, PT ;  /* 0x000000010000780c */ /* 0x001fda0003f26270 */
[----:B------:R-:W-:Y:S05]  /*5290*/  @!P1 BRA `(.L_x_31) ;  /* 0x00000000003c9947 */ /* 0x000fea0003800000 */
[----:B------:R-:W-:Y:S05]  /*52a0*/  @!P0 BRA `(.L_x_32) ;  /* 0x0000000000048947 */ /* 0x000fea0003800000 */
[----:B------:R-:W-:Y:S01]  /*52b0*/  BPT.TRAP 0x1 ;  /* 0x000000040000795c */ /* 0x000fe20000300000 */
.L_x_32:
[----:B------:R-:W-:Y:S01]  /*52c0*/  ISETP.NE.AND P0, PT, R19, RZ, PT ;  /* 0x000000ff1300720c */ /* 0x000fe20003f05270 */
[----:B------:R-:W-:-:S12]  /*52d0*/  UISETP.GT.U32.AND UP0, UPT, UR40, 0x1, UPT ;  /* 0x000000012800788c */ /* 0x000fd8000bf04070 */
[----:B------:R-:W-:-:S04]  /*52e0*/  @P0 VIADD R6, R6, UR39 ;  /* 0x0000002706060c36 */ /* 0x000fc80008000000 */
[----:B---3--:R-:W-:-:S05]  /*52f0*/  @P0 IMAD.WIDE.U32 R4, R6, 0x38e38e39, RZ ;  /* 0x38e38e3906040825 */ /* 0x008fca00078e00ff */
[----:B------:R-:W-:-:S05]  /*5300*/  @P0 SHF.R.U32.HI R0, RZ, 0x1, R5 ;  /* 0x00000001ff000819 */ /* 0x000fca0000011605 */
[----:B------:R-:W-:-:S05]  /*5310*/  @P0 IMAD R0, R0, -0x9, R6 ;  /* 0xfffffff700000824 */ /* 0x000fca00078e0206 */
[----:B------:R-:W-:-:S05]  /*5320*/  @P0 LEA R0, R0, UR45, 0x3 ;  /* 0x0000002d00000c11 */ /* 0x000fca000f8e18ff */
[----:B------:R-:W-:-:S05]  /*5330*/  @P0 VIADD R0, R0, 0x48 ;  /* 0x0000004800000836 */ /* 0x000fca0000000000 */
[----:B-----5:R-:W-:-:S04]  /*5340*/  @P0 PRMT R0, R162, 0x654, R0 ;  /* 0x00000654a2000816 */ /* 0x020fc80000000000 */
[----:B------:R0:W-:Y:S01]  /*5350*/  @P0 SYNCS.ARRIVE.TRANS64.RED.A1T0 RZ, [R0+URZ], RZ ;  /* 0x000000ff00ff09a7 */ /* 0x0001e2000810043f */
[----:B------:R-:W-:-:S13]  /*5360*/  PLOP3.LUT P0, PT, PT, PT, UP0, 0x80, 0x0 ;  /* 0x000000000000781c */ /* 0x000fda0003f0f008 */
[----:B0-----:R-:W-:Y:S05]  /*5370*/  @P0 BRA `(.L_x_31) ;  /* 0x0000000000040947 */ /* 0x001fea0003800000 */
[----:B------:R-:W-:Y:S01]  /*5380*/  BPT.TRAP 0x1 ;  /* 0x000000040000795c */ /* 0x000fe20000300000 */
.L_x_31:
[----:B------:R-:W0:Y:S01]  /*5390*/  S2R R6, SR_TID.X ;  /* 0x0000000000067919 */ /* 0x000e220000002100 */
[----:B------:R-:W-:Y:S01]  /*53a0*/  USHF.L.U32 UR42, UR42, 0x9, URZ ;  /* 0x000000092a2a7899 */ /* 0x000fe2000800063f */
[----:B------:R-:W-:Y:S01]  /*53b0*/  ULDC UR12, c[0x0][0x288] ;  /* 0x0000a200000c7ab9 */ /* 0x000fe20000000800 */
[----:B------:R-:W-:Y:S02]  /*53c0*/  UIMAD.WIDE UR8, UR41, 0x100, URZ ;  /* 0x00000100290878a5 */ /* 0x000fe4000f8e023f */
[----:B------:R-:W-:Y:S02]  /*53d0*/  USHF.L.U32 UR41, UR41, 0x8, URZ ;  /* 0x0000000829297899 */ /* 0x000fe4000800063f */
[----:B------:R-:W-:Y:S01]  /*53e0*/  IMAD.U32 R10, RZ, RZ, UR42 ;  /* 0x0000002aff0a7e24 */ /* 0x000fe2000f8e00ff */
[----:B------:R-:W-:Y:S01]  /*53f0*/  UISETP.GE.AND UP0, UPT, UR42, UR12, UPT ;  /* 0x0000000c2a00728c */ /* 0x000fe2000bf06270 */
[----:B------:R-:W-:Y:S01]  /*5400*/  ULDC UR7, c[0x0][0x284] ;  /* 0x0000a10000077ab9 */ /* 0x000fe20000000800 */
[----:B------:R-:W-:-:S02]  /*5410*/  UIADD3 UR39, UR44, UR39, URZ ;  /* 0x000000272c277290 */ /* 0x000fc4000fffe03f */
[----:B------:R-:W-:Y:S02]  /*5420*/  UISETP.GE.OR UP0, UPT, UR41, UR7, UP0 ;  /* 0x000000072900728c */ /* 0x000fe40008706670 */
[----:B------:R-:W-:Y:S02]  /*5430*/  UISETP.GT.U32.AND UP1, UPT, UR39, 0x8, UPT ;  /* 0x000000082700788c */ /* 0x000fe4000bf24070 */
[----:B------:R-:W-:Y:S02]  /*5440*/  USHF.R.S32.HI UR13, URZ, 0x1f, UR43 ;  /* 0x0000001f3f0d7899 */ /* 0x000fe4000801142b */
[----:B------:R-:W-:Y:S01]  /*5450*/  UIMAD.WIDE.U32 UR4, UR39, 0x38e38e39, URZ ;  /* 0x38e38e39270478a5 */ /* 0x000fe2000f8e003f */
[----:B------:R-:W-:Y:S01]  /*5460*/  PLOP3.LUT P0, PT, PT, PT, UP0, 0x80, 0x0 ;  /* 0x000000000000781c */ /* 0x000fe20003f0f008 */
[----:B------:R-:W-:Y:S01]  /*5470*/  ULDC.64 UR10, c[0x0][0x5d0] ;  /* 0x00017400000a7ab9 */ /* 0x000fe20000000a00 */
[----:B------:R-:W-:Y:S02]  /*5480*/  UISETP.LT.U32.AND UP1, UPT, UR44, 0x9, UP1 ;  /* 0x000000092c00788c */ /* 0x000fe40008f21070 */
[----:B------:R-:W-:-:S02]  /*5490*/  UISETP.GE.U32.AND UP2, UPT, UR44, 0x9, UPT ;  /* 0x000000092c00788c */ /* 0x000fc4000bf46070 */
[----:B------:R-:W-:Y:S02]  /*54a0*/  UIMAD UR6, UR13, UR10, URZ ;  /* 0x0000000a0d0672a4 */ /* 0x000fe4000f8e023f */
[----:B------:R-:W-:Y:S02]  /*54b0*/  USHF.R.U32.HI UR4, URZ, 0x1, UR5 ;  /* 0x000000013f047899 */ /* 0x000fe40008011605 */
[----:B------:R-:W-:Y:S01]  /*54c0*/  USEL UR5, URZ, 0x1, !UP1 ;  /* 0x000000013f057887 */ /* 0x000fe2000c800000 */
[--C-:B0-----:R-:W-:Y:S01]  /*54d0*/  SHF.R.U32.HI R3, RZ, 0x7, R6.reuse ;  /* 0x00000007ff037819 */ /* 0x101fe20000011606 */
[C---:B------:R-:W-:Y:S01]  /*54e0*/  IMAD.SHL.U32 R11, R6.reuse, 0x2, RZ ;  /* 0x00000002060b7824 */ /* 0x040fe200078e00ff */
[----:B---3--:R-:W-:Y:S01]  /*54f0*/  SHF.R.U32.HI R4, RZ, 0x2, R6 ;  /* 0x00000002ff047819 */ /* 0x008fe20000011606 */
[----:B------:R-:W-:Y:S01]  /*5500*/  UIMAD UR6, UR43, UR11, UR6 ;  /* 0x0000000b2b0672a4 */ /* 0x000fe2000f8e0206 */
[----:B------:R-:W-:Y:S01]  /*5510*/  LOP3.LUT R5, R6, 0x60, RZ, 0xc0, !PT ;  /* 0x0000006006057812 */ /* 0x000fe200078ec0ff */
[----:B------:R-:W-:Y:S01]  /*5520*/  ULOP3.LUT UR38, UR38, UR5, URZ, 0x3c, !UPT ;  /* 0x0000000526267292 */ /* 0x000fe2000f8e3c3f */
[----:B------:R-:W-:Y:S01]  /*5530*/  LOP3.LUT R3, R3, 0x1, RZ, 0xc0, !PT ;  /* 0x0000000103037812 */ /* 0x000fe200078ec0ff */
[----:B------:R-:W-:Y:S01]  /*5540*/  UIMAD UR39, UR4, -0x9, UR39 ;  /* 0xfffffff7042778a4 */ /* 0x000fe2000f8e0227 */
[----:B------:R-:W-:Y:S01]  /*5550*/  LOP3.LUT R4, R4, 0x7, RZ, 0xc0, !PT ;  /* 0x0000000704047812 */ /* 0x000fe200078ec0ff */
[----:B------:R-:W-:Y:S01]  /*5560*/  @UP2 ULOP3.LUT UR38, UR38, 0x1, UR4, 0x78, !UPT ;  /* 0x0000000126262892 */ /* 0x000fe2000f8e7804 */
[----:B------:R-:W-:Y:S01]  /*5570*/  SHF.R.U32.HI R5, RZ, 0x1, R5 ;  /* 0x00000001ff057819 */ /* 0x000fe20000011605 */
[----:B------:R-:W-:Y:S01]  /*5580*/  IMAD.SHL.U32 R156, R3, 0x40, RZ ;  /* 0x00000040039c7824 */ /* 0x000fe200078e00ff */
[----:B------:R-:W-:-:S02]  /*5590*/  LOP3.LUT R10, R10, 0x6, R11, 0xf8, !PT ;  /* 0x000000060a0a7812 */ /* 0x000fc400078ef80b */
[--C-:B------:R-:W-:Y:S02]  /*55a0*/  IADD3 R0, RZ, -R5, -R4.reuse ;  /* 0x80000005ff007210 */ /* 0x100fe40007ffe804 */
[----:B------:R-:W-:Y:S01]  /*55b0*/  LOP3.LUT R156, R156, 0x40, R4, 0xe2, !PT ;  /* 0x000000409c9c7812 */ /* 0x000fe200078ee204 */
[----:B------:R-:W-:Y:S01]  /*55c0*/  IMAD.MOV.U32 R4, RZ, RZ, -0x2 ;  /* 0xfffffffeff047424 */ /* 0x000fe200078e00ff */
[----:B------:R-:W-:Y:S01]  /*55d0*/  SHF.R.S32.HI R11, RZ, 0x1f, R10 ;  /* 0x0000001fff0b7819 */ /* 0x000fe2000001140a */
[----:B------:R-:W-:Y:S01]  /*55e0*/  IMAD R0, R3, -0x40, R0 ;  /* 0xffffffc003007824 */ /* 0x000fe200078e0200 */
[----:B------:R-:W-:Y:S01]  /*55f0*/  LOP3.LUT R3, R6, 0x3, RZ, 0xc0, !PT ;  /* 0x0000000306037812 */ /* 0x000fe200078ec0ff */
[----:B------:R-:W-:Y:S01]  /*5600*/  IMAD.U32 R6, RZ, RZ, UR10 ;  /* 0x0000000aff067e24 */ /* 0x000fe2000f8e00ff */
[----:B------:R-:W-:-:S03]  /*5610*/  LOP3.LUT R156, R156, UR8, R5, 0xfe, !PT ;  /* 0x000000089c9c7c12 */ /* 0x000fc6000f8efe05 */
[----:B------:R-:W-:Y:S02]  /*5620*/  IMAD R3, R3, R4, UR12 ;  /* 0x0000000c03037e24 */ /* 0x000fe4000f8e0204 */
[----:B------:R-:W-:Y:S02]  /*5630*/  IMAD.U32 R4, RZ, RZ, UR7 ;  /* 0x00000007ff047e24 */ /* 0x000fe4000f8e00ff */
[----:B------:R-:W-:-:S03]  /*5640*/  IMAD.WIDE.U32 R6, R6, UR43, R10 ;  /* 0x0000002b06067c25 */ /* 0x000fc6000f8e000a */
[----:B------:R-:W-:Y:S01]  /*5650*/  IADD3 R0, R4, -UR41, R0 ;  /* 0x8000002904007c10 */ /* 0x000fe2000fffe000 */
[----:B------:R-:W-:Y:S01]  /*5660*/  VIADD R7, R7, UR6 ;  /* 0x0000000607077c36 */ /* 0x000fe20008000000 */
[----:B------:R-:W-:Y:S01]  /*5670*/  UMOV UR41, 0xffffffff ;  /* 0xffffffff00297882 */ /* 0x000fe20000000000 */
[----:B------:R-:W-:Y:S01]  /*5680*/  VIADD R3, R3, -UR42 ;  /* 0x8000002a03037c36 */ /* 0x000fe20008000000 */
[----:B------:R-:W-:Y:S06]  /*5690*/  @P0 BRA `(.L_x_33) ;  /* 0x0000023400580947 */ /* 0x000fec0003800000 */
[----:B-----5:R-:W-:Y:S01]  /*56a0*/  FSETP.NEU.AND P0, PT, R16, RZ, PT ;  /* 0x000000ff1000720b */ /* 0x020fe20003f0d000 */
[----:B------:R-:W-:Y:S01]  /*56b0*/  ULDC.64 UR6, c[0x0][0x5c8] ;  /* 0x0001720000067ab9 */ /* 0x000fe20000000a00 */
[----:B------:R-:W-:Y:S01]  /*56c0*/  ISETP.GT.AND P5, PT, R3, RZ, PT ;  /* 0x000000ff0300720c */ /* 0x000fe20003fa4270 */
[----:B------:R-:W-:Y:S01]  /*56d0*/  UIMAD UR4, UR9, UR6, URZ ;  /* 0x00000006090472a4 */ /* 0x000fe2000f8e023f */
[----:B------:R-:W-:Y:S01]  /*56e0*/  IMAD.U32 R14, RZ, RZ, UR7 ;  /* 0x00000007ff0e7e24 */ /* 0x000fe2000f8e00ff */
[----:B------:R-:W-:Y:S01]  /*56f0*/  BSSY B0, `(.L_x_33) ;  /* 0x0002350000007945 */ /* 0x000fe20003800000 */
[----:B------:R-:W-:Y:S01]  /*5700*/  IMAD.WIDE.U32 R6, R156, UR6, R6 ;  /* 0x000000069c067c25 */ /* 0x000fe2000f8e0006 */
[----:B------:R-:W-:-:S03]  /*5710*/  ISETP.GT.AND P1, PT, R0, RZ, P5 ;  /* 0x000000ff0000720c */ /* 0x000fc60002f24270 */
[----:B------:R-:W-:-:S04]  /*5720*/  IMAD R14, R156, R14, UR4 ;  /* 0x000000049c0e7e24 */ /* 0x000fc8000f8e020e */
[----:B------:R-:W-:Y:S01]  /*5730*/  IMAD.IADD R14, R7, 0x1, R14 ;  /* 0x00000001070e7824 */ /* 0x000fe200078e020e */
[----:B------:R-:W-:Y:S06]  /*5740*/  @!P0 BRA `(.L_x_34) ;  /* 0x0000018000208947 */ /* 0x000fec0003800000 */
[----:B------:R-:W0:Y:S01]  /*5750*/  LDC.64 R152, c[0x0][0x5b8] ;  /* 0x00016e00ff987b82 */ /* 0x000e220000000a00 */
[----:B------:R-:W2:Y:S01]  /*5760*/  LDL.LU R15, [R1+0x400] ;  /* 0x00040000010f7983 */ /* 0x000ea20000300800 */
[----:B------:R-:W-:-:S06]  /*5770*/  ULDC.64 UR4, c[0x0][0x5c0] ;  /* 0x0001700000047ab9 */ /* 0x000fcc0000000a00 */
[----:B------:R-:W1:Y:S08]  /*5780*/  LDC.64 R8, c[0x0][0x5b0] ;  /* 0x00016c00ff087b82 */ /* 0x000e700000000a00 */
[----:B------:R-:W3:Y:S01]  /*5790*/  LDC.64 R20, c[0x0][0x5a8] ;  /* 0x00016a00ff147b82 */ /* 0x000ee20000000a00 */
[C---:B0-----:R-:W-:Y:S02]  /*57a0*/  IMAD R160, R152.reuse, UR13, RZ ;  /* 0x0000000d98a07c24 */ /* 0x041fe4000f8e02ff */
[----:B------:R-:W-:-:S04]  /*57b0*/  IMAD.WIDE.U32 R154, R152, UR43, R10 ;  /* 0x0000002b989a7c25 */ /* 0x000fc8000f8e000a */
[----:B------:R-:W-:Y:S02]  /*57c0*/  IMAD R160, R153, UR43, R160 ;  /* 0x0000002b99a07c24 */ /* 0x000fe4000f8e02a0 */
[----:B-1----:R-:W-:Y:S02]  /*57d0*/  IMAD R157, R8, UR9, RZ ;  /* 0x00000009089d7c24 */ /* 0x002fe4000f8e02ff */
[----:B------:R-:W-:Y:S02]  /*57e0*/  IMAD.IADD R23, R155, 0x1, R160 ;  /* 0x000000019b177824 */ /* 0x000fe400078e02a0 */
[----:B------:R-:W-:Y:S02]  /*57f0*/  IMAD.MOV.U32 R22, RZ, RZ, R154 ;  /* 0x000000ffff167224 */ /* 0x000fe400078e009a */
[C---:B------:R-:W-:Y:S02]  /*5800*/  IMAD R157, R156.reuse, R9, R157 ;  /* 0x000000099c9d7224 */ /* 0x040fe400078e029d */
[----:B------:R-:W-:-:S04]  /*5810*/  IMAD.WIDE.U32 R4, R156, R8, R22 ;  /* 0x000000089c047225 */ /* 0x000fc800078e0016 */
[----:B------:R-:W-:Y:S01]  /*5820*/  IMAD.IADD R5, R5, 0x1, R157 ;  /* 0x0000000105057824 */ /* 0x000fe200078e029d */
[----:B---3--:R-:W-:-:S04]  /*5830*/  LEA R12, P0, R4, R20, 0x1 ;  /* 0x00000014040c7211 */ /* 0x008fc800078008ff */
[----:B------:R-:W-:-:S05]  /*5840*/  LEA.HI.X R13, R4, R21, R5, 0x1, P0 ;  /* 0x00000015040d7211 */ /* 0x000fca00000f0c05 */
[----:B------:R-:W3:Y:S01]  /*5850*/  @P1 LDG.E.LTC128B.U16 R153, desc[UR36][R12.64] ;  /* 0x000000240c991981 */ /* 0x000ee2000c1e1520 */
[----:B------:R-:W-:Y:S01]  /*5860*/  ISETP.GT.AND P2, PT, R3, 0x1, PT ;  /* 0x000000010300780c */ /* 0x000fe20003f44270 */
[----:B------:R-:W-:Y:S01]  /*5870*/  BSSY B1, `(.L_x_35) ;  /* 0x0000013000017945 */ /* 0x000fe20003800000 */
[----:B----4-:R-:W-:-:S11]  /*5880*/  LOP3.LUT R17, R17, 0xfffffffd, RZ, 0xc0, !PT ;  /* 0xfffffffd11117812 */ /* 0x010fd600078ec0ff */
[----:B------:R-:W-:Y:S01]  /*5890*/  @P2 LOP3.LUT R17, R17, 0x2, RZ, 0xfc, !PT ;  /* 0x0000000211112812 */ /* 0x000fe200078efcff */
[----:B---3--:R-:W-:-:S05]  /*58a0*/  HADD2.F32 R4, -RZ, R153.H0_H0 ;  /* 0x20000099ff047230 */ /* 0x008fca0000004100 */
[----:B------:R-:W-:-:S04]  /*58b0*/  FMUL R4, R4, R16 ;  /* 0x0000001004047220 */ /* 0x000fc80000400000 */
[----:B--2---:R-:W-:Y:S01]  /*58c0*/  FFMA R7, R15, R2, R4 ;  /* 0x000000020f077223 */ /* 0x004fe20000000004 */
[----:B------:R-:W-:-:S04]  /*58d0*/  LEA R4, P0, R6, UR4, 0x1 ;  /* 0x0000000406047c11 */ /* 0x000fc8000f8008ff */
[----:B------:R-:W-:Y:S02]  /*58e0*/  LEA.HI.X R5, R6, UR5, R14, 0x1, P0 ;  /* 0x0000000506057c11 */ /* 0x000fe400080f0c0e */
[----:B------:R-:W-:-:S05]  /*58f0*/  F2FP.F16.F32.PACK_AB R6, RZ, R7 ;  /* 0x00000007ff06723e */ /* 0x000fca00000000ff */
[----:B------:R0:W-:Y:S02]  /*5900*/  @P1 STG.E.U16 desc[UR36][R4.64], R6 ;  /* 0x0000000604001986 */ /* 0x0001e4000c101524 */
[----:B0-----:R-:W-:-:S04]  /*5910*/  IMAD.WIDE.U32 R6, R156, R8, R10 ;  /* 0x000000089c067225 */ /* 0x001fc800078e000a */
[----:B------:R-:W-:Y:S02]  /*5920*/  IMAD.IADD R7, R157, 0x1, R7 ;  /* 0x000000019d077824 */ /* 0x000fe400078e0207 */
[----:B------:R-:W-:-:S04]  /*5930*/  IMAD.WIDE.U32 R6, R152, UR43, R6 ;  /* 0x0000002b98067c25 */ /* 0x000fc8000f8e0006 */
[----:B------:R-:W-:Y:S01]  /*5940*/  IMAD.IADD R7, R160, 0x1, R7 ;  /* 0x00000001a0077824 */ /* 0x000fe200078e0207 */
[----:B------:R-:W-:-:S04]  /*5950*/  LEA R14, P0, R6, R20, 0x1 ;  /* 0x00000014060e7211 */ /* 0x000fc800078008ff */
[----:B------:R-:W-:Y:S02]  /*5960*/  LEA.HI.X R15, R6, R21, R7, 0x1, P0 ;  /* 0x00000015060f7211 */ /* 0x000fe400000f0c07 */
[----:B------:R-:W-:-:S13]  /*5970*/  ISETP.GT.AND P0, PT, R0, RZ, P2 ;  /* 0x000000ff0000720c */ /* 0x000fda0001704270 */
[----:B------:R-:W-:Y:S05]  /*5980*/  @!P0 BRA `(.L_x_36) ;  /* 0x0000000000048947 */ /* 0x000fea0003800000 */
[----:B------:R0:W5:Y:S02]  /*5990*/  LDG.E.LTC128B.U16 R153, desc[UR36][R14.64+0x2] ;  /* 0x000002240e997981 */ /* 0x000164000c1e1520 */
.L_x_36:
[----:B------:R-:W-:Y:S05]  /*59a0*/  BSYNC B1 ;  /* 0x0000000000017941 */ /* 0x000fea0003800000 */
.L_x_35:
[----:B------:R-:W2:Y:S01]  /*59b0*/  LDL.LU R7, [R1+0x404] ;  /* 0x0004040001077983 */ /* 0x000ea20000300800 */
[----:B-----5:R-:W-:Y:S01]  /*59c0*/  HADD2.F32 R6, -RZ, R153.H0_H0 ;  /* 0x20000099ff067230 */ /* 0x020fe20000004100 */
[C---:B------:R-:W-:Y:S01]  /*59d0*/  SHF.L.U64.HI R159, R8.reuse, 0x3, R9 ;  /* 0x00000003089f7819 */ /* 0x040fe20000010209 */
[----:B------:R-:W-:Y:S01]  /*59e0*/  IMAD.SHL.U32 R158, R8, 0x8, RZ ;  /* 0x00000008089e7824 */ /* 0x000fe200078e00ff */
[----:B------:R-:W3:Y:S02]  /*59f0*/  LDL.LU R161, [R1+0x408] ;  /* 0x0004080001a17983 */ /* 0x000ee40000300800 */
[----:B------:R-:W-:-:S04]  /*5a00*/  FMUL R6, R6, R16 ;  /* 0x0000001006067220 */ /* 0x000fc80000400000 */
[----:B--2---:R-:W-:-:S05]  /*5a10*/  FFMA R6, R7, R2, R6 ;  /* 0x0000000207067223 */ /* 0x004fca0000000006 */
[----:B------:R-:W-:-:S05]  /*5a20*/  F2FP.F16.F32.PACK_AB R6, RZ, R6 ;  /* 0x00000006ff06723e */ /* 0x000fca00000000ff */
[----:B------:R1:W-:Y:S01]  /*5a30*/  @P0 STG.E.U16 desc[UR36][R4.64+0x2], R6 ;  /* 0x0000020604000986 */ /* 0x0003e2000c101524 */
[----:B------:R-:W-:Y:S01]  /*5a40*/  ISETP.GT.AND P0, PT, R0, 0x8, P5 ;  /* 0x000000080000780c */ /* 0x000fe20002f04270 */
[----:B-1----:R-:W-:-:S04]  /*5a50*/  IMAD.WIDE.U32 R6, R156, R8, R158 ;  /* 0x000000089c067225 */ /* 0x002fc800078e009e */
[----:B------:R-:W-:Y:S01]  /*5a60*/  IMAD.IADD R157, R157, 0x1, R7 ;  /* 0x000000019d9d7824 */ /* 0x000fe200078e0207 */
[----:B------:R-:W-:-:S05]  /*5a70*/  IADD3 R7, P1, R154, R6, RZ ;  /* 0x000000069a077210 */ /* 0x000fca0007f3e0ff */
[----:B------:R-:W-:Y:S01]  /*5a80*/  IMAD.X R13, R157, 0x1, R23, P1 ;  /* 0x000000019d0d7824 */ /* 0x000fe200008e0617 */
[----:B------:R-:W-:-:S04]  /*5a90*/  LEA R12, P1, R7, R20, 0x1 ;  /* 0x00000014070c7211 */ /* 0x000fc800078208ff */
[----:B------:R-:W-:-:S05]  /*5aa0*/  LEA.HI.X R13, R7, R21, R13, 0x1, P1 ;  /* 0x00000015070d7211 */ /* 0x000fca00008f0c0d */
[----:B------:R1:W2:Y:S01]  /*5ab0*/  @P0 LDG.E.LTC128B.U16 R153, desc[UR36][R12.64] ;  /* 0x000000240c990981 */ /* 0x0002a2000c1e1520 */
[----:B------:R-:W-:Y:S01]  /*5ac0*/  IADD3 R6, P1, R10, R6, RZ ;  /* 0x000000060a067210 */ /* 0x000fe20007f3e0ff */
[----:B------:R-:W-:Y:S01]  /*5ad0*/  IMAD.U32 R163, RZ, RZ, UR6 ;  /* 0x00000006ffa37e24 */ /* 0x000fe2000f8e00ff */
[----:B------:R-:W-:Y:S01]  /*5ae0*/  ISETP.GT.AND P2, PT, R0, 0x8, P2 ;  /* 0x000000080000780c */ /* 0x000fe20001744270 */
[----:B------:R-:W-:Y:S01]  /*5af0*/  IMAD.U32 R166, RZ, RZ, UR7 ;  /* 0x00000007ffa67e24 */ /* 0x000fe2000f8e00ff */
[----:B------:R-:W-:Y:S01]  /*5b00*/  BSSY B1, `(.L_x_37) ;  /* 0x0000013000017945 */ /* 0x000fe20003800000 */
[----:B------:R-:W-:Y:S02]  /*5b10*/  IMAD.X R7, R11, 0x1, R157, P1 ;  /* 0x000000010b077824 */ /* 0x000fe400008e069d */
[----:B------:R-:W-:Y:S02]  /*5b20*/  IMAD.SHL.U32 R163, R163, 0x10, RZ ;  /* 0x00000010a3a37824 */ /* 0x000fe400078e00ff */
[----:B------:R-:W-:-:S04]  /*5b30*/  IMAD.WIDE.U32 R6, R152, UR43, R6 ;  /* 0x0000002b98067c25 */ /* 0x000fc8000f8e0006 */
[----:B------:R-:W-:Y:S01]  /*5b40*/  IMAD.IADD R7, R160, 0x1, R7 ;  /* 0x00000001a0077824 */ /* 0x000fe200078e0207 */
[----:B-1----:R-:W-:-:S04]  /*5b50*/  LEA R12, P1, R6, R20, 0x1 ;  /* 0x00000014060c7211 */ /* 0x002fc800078208ff */
[----:B------:R-:W-:Y:S01]  /*5b60*/  LEA.HI.X R13, R6, R21, R7, 0x1, P1 ;  /* 0x00000015060d7211 */ /* 0x000fe200008f0c07 */
[----:B------:R-:W-:-:S05]  /*5b70*/  IMAD.U32 R6, RZ, RZ, UR6 ;  /* 0x00000006ff067e24 */ /* 0x000fca000f8e00ff */
[----:B------:R-:W-:Y:S02]  /*5b80*/  SHF.L.U64.HI R166, R6, 0x4, R166 ;  /* 0x0000000406a67819 */ /* 0x000fe400000102a6 */
[----:B------:R-:W-:Y:S01]  /*5b90*/  IADD3 R6, P1, R163, R4, RZ ;  /* 0x00000004a3067210 */ /* 0x000fe20007f3e0ff */
[----:B--2---:R-:W-:-:S05]  /*5ba0*/  HADD2.F32 R7, -RZ, R153.H0_H0 ;  /* 0x20000099ff077230 */ /* 0x004fca0000004100 */
[----:B------:R-:W-:-:S04]  /*5bb0*/  FMUL R7, R7, R16 ;  /* 0x0000001007077220 */ /* 0x000fc80000400000 */
[----:B---3--:R-:W-:-:S05]  /*5bc0*/  FFMA R7, R161, R2, R7 ;  /* 0x00000002a1077223 */ /* 0x008fca0000000007 */
[----:B------:R-:W-:-:S04]  /*5bd0*/  F2FP.F16.F32.PACK_AB R7, RZ, R7 ;  /* 0x00000007ff07723e */ /* 0x000fc800000000ff */
[----:B------:R-:W-:Y:S01]  /*5be0*/  PRMT R157, R7, 0x7610, R157 ;  /* 0x00007610079d7816 */ /* 0x000fe2000000009d */
[----:B------:R-:W-:-:S05]  /*5bf0*/  IMAD.X R7, R166, 0x1, R5, P1 ;  /* 0x00000001a6077824 */ /* 0x000fca00008e0605 */
[----:B------:R1:W-:Y:S01]  /*5c00*/  @P0 STG.E.U16 desc[UR36][R6.64], R157 ;  /* 0x0000009d06000986 */ /* 0x0003e2000c101524 */
[----:B------:R-:W-:Y:S05]  /*5c10*/  @!P2 BRA `(.L_x_38) ;  /* 0x000000000004a947 */ /* 0x000fea0003800000 */
[----:B------:R2:W5:Y:S02]  /*5c20*/  LDG.E.LTC128B.U16 R153, desc[UR36][R12.64+0x2] ;  /* 0x000002240c997981 */ /* 0x000564000c1e1520 */
.L_x_38:
[----:B------:R-:W-:Y:S05]  /*5c30*/  BSYNC B1 ;  /* 0x0000000000017941 */ /* 0x000fea0003800000 */
.L_x_37:
[----:B------:R-:W3:Y:S01]  /*5c40*/  LDL.LU R161, [R1+0x40c] ;  /* 0x00040c0001a17983 */ /* 0x000ee20000300800 */
[----:B-1---5:R-:W-:Y:S01]  /*5c50*/  HADD2.F32 R157, -RZ, R153.H0_H0 ;  /* 0x20000099ff9d7230 */ /* 0x022fe20000004100 */
[----:B------:R-:W-:Y:S01]  /*5c60*/  ISETP.GT.AND P4, PT, R3, 0x8, PT ;  /* 0x000000080300780c */ /* 0x000fe20003f84270 */
[----:B------:R-:W-:Y:S01]  /*5c70*/  BSSY B1, `(.L_x_39) ;  /* 0x000000a000017945 */ /* 0x000fe20003800000 */
[----:B------:R-:W-:Y:S02]  /*5c80*/  LOP3.LUT R17, R17, 0xfffffffb, RZ, 0xc0, !PT ;  /* 0xfffffffb11117812 */ /* 0x000fe400078ec0ff */
[----:B------:R-:W-:Y:S01]  /*5c90*/  FMUL R157, R157, R16 ;  /* 0x000000109d9d7220 */ /* 0x000fe20000400000 */
[----:B------:R-:W-:-:S08]  /*5ca0*/  ISETP.GT.AND P0, PT, R0, RZ, P4 ;  /* 0x000000ff0000720c */ /* 0x000fd00002704270 */
[----:B------:R-:W-:Y:S01]  /*5cb0*/  @P4 LOP3.LUT R17, R17, 0x4, RZ, 0xfc, !PT ;  /* 0x0000000411114812 */ /* 0x000fe200078efcff */
[----:B---3--:R-:W-:-:S05]  /*5cc0*/  FFMA R157, R161, R2, R157 ;  /* 0x00000002a19d7223 */ /* 0x008fca000000009d */
[----:B------:R-:W-:-:S05]  /*5cd0*/  F2FP.F16.F32.PACK_AB R157, RZ, R157 ;  /* 0x0000009dff9d723e */ /* 0x000fca00000000ff */
[----:B------:R1:W-:Y:S01]  /*5ce0*/  @P2 STG.E.U16 desc[UR36][R6.64+0x2], R157 ;  /* 0x0000029d06002986 */ /* 0x0003e2000c101524 */
[----:B------:R-:W-:Y:S05]  /*5cf0*/  @!P0 BRA `(.L_x_40) ;  /* 0x0000000000048947 */ /* 0x000fea0003800000 */
[----:B------:R3:W5:Y:S02]  /*5d00*/  LDG.E.LTC128B.U16 R153, desc[UR36][R14.64+0x10] ;  /* 0x000010240e997981 */ /* 0x000764000c1e1520 */
.L_x_40:
[----:B------:R-:W-:Y:S05]  /*5d10*/  BSYNC B1 ;  /* 0x0000000000017941 */ /* 0x000fea0003800000 */
.L_x_39:
[----:B------:R-:W4:Y:S01]  /*5d20*/  LDL.LU R161, [R1+0x410] ;  /* 0x0004100001a17983 */ /* 0x000f220000300800 */
[----:B-1---5:R-:W-:Y:S01]  /*5d30*/  HADD2.F32 R157, -RZ, R153.H0_H0 ;  /* 0x20000099ff9d7230 */ /* 0x022fe20000004100 */
[----:B------:R-:W-:Y:S01]  /*5d40*/  ISETP.GT.AND P3, PT, R3, 0x9, PT ;  /* 0x000000090300780c */ /* 0x000fe20003f64270 */
[----:B------:R-:W-:Y:S01]  /*5d50*/  BSSY B1, `(.L_x_41) ;  /* 0x000000a000017945 */ /* 0x000fe20003800000 */
[----:B------:R-:W-:Y:S02]  /*5d60*/  LOP3.LUT R17, R17, 0xfffffff7, RZ, 0xc0, !PT ;  /* 0xfffffff711117812 */ /* 0x000fe400078ec0ff */
[----:B------:R-:W-:Y:S01]  /*5d70*/  FMUL R157, R157, R16 ;  /* 0x000000109d9d7220 */ /* 0x000fe20000400000 */
[----:B------:R-:W-:-:S08]  /*5d80*/  ISETP.GT.AND P1, PT, R0, RZ, P3 ;  /* 0x000000ff0000720c */ /* 0x000fd00001f24270 */
[----:B------:R-:W-:Y:S01]  /*5d90*/  @P3 LOP3.LUT R17, R17, 0x8, RZ, 0xfc, !PT ;  /* 0x0000000811113812 */ /* 0x000fe200078efcff */
[----:B----4-:R-:W-:-:S05]  /*5da0*/  FFMA R157, R161, R2, R157 ;  /* 0x00000002a19d7223 */ /* 0x010fca000000009d */
[----:B------:R-:W-:-:S05]  /*5db0*/  F2FP.F16.F32.PACK_AB R157, RZ, R157 ;  /* 0x0000009dff9d723e */ /* 0x000fca00000000ff */
[----:B------:R1:W-:Y:S01]  /*5dc0*/  @P0 STG.E.U16 desc[UR36][R4.64+0x10], R157 ;  /* 0x0000109d04000986 */ /* 0x0003e2000c101524 */
[----:B------:R-:W-:Y:S05]  /*5dd0*/  @!P1 BRA `(.L_x_42) ;  /* 0x0000000000049947 */ /* 0x000fea0003800000 */
[----:B------:R4:W5:Y:S02]  /*5de0*/  LDG.E.LTC128B.U16 R153, desc[UR36][R14.64+0x12] ;  /* 0x000012240e997981 */ /* 0x000964000c1e1520 */
.L_x_42:
[----:B------:R-:W-:Y:S05]  /*5df0*/  BSYNC B1 ;  /* 0x0000000000017941 */ /* 0x000fea0003800000 */
.L_x_41:
[----:B------:R-:W2:Y:S01]  /*5e00*/  LDL.LU R161, [R1+0x414] ;  /* 0x0004140001a17983 */ /* 0x000ea20000300800 */
[----:B-1---5:R-:W-:Y:S01]  /*5e10*/  HADD2.F32 R157, -RZ, R153.H0_H0 ;  /* 0x20000099ff9d7230 */ /* 0x022fe20000004100 */
[----:B------:R-:W-:Y:S01]  /*5e20*/  ISETP.GT.AND P2, PT, R0, 0x8, P4 ;  /* 0x000000080000780c */ /* 0x000fe20002744270 */
[----:B------:R-:W-:Y:S03]  /*5e30*/  BSSY B1, `(.L_x_43) ;  /* 0x0000007000017945 */ /* 0x000fe60003800000 */
[----:B------:R-:W-:-:S04]  /*5e40*/  FMUL R157, R157, R16 ;  /* 0x000000109d9d7220 */ /* 0x000fc80000400000 */
[----:B--2---:R-:W-:-:S05]  /*5e50*/  FFMA R157, R161, R2, R157 ;  /* 0x00000002a19d7223 */ /* 0x004fca000000009d */
[----:B------:R-:W-:-:S05]  /*5e60*/  F2FP.F16.F32.PACK_AB R157, RZ, R157 ;  /* 0x0000009dff9d723e */ /* 0x000fca00000000ff */
[----:B------:R1:W-:Y:S01]  /*5e70*/  @P1 STG.E.U16 desc[UR36][R4.64+0x12], R157 ;  /* 0x0000129d04001986 */ /* 0x0003e2000c101524 */
[----:B------:R-:W-:Y:S05]  /*5e80*/  @!P2 BRA `(.L_x_44) ;  /* 0x000000000004a947 */ /* 0x000fea0003800000 */
[----:B------:R2:W5:Y:S02]  /*5e90*/  LDG.E.LTC128B.U16 R153, desc[UR36][R12.64+0x10] ;  /* 0x000010240c997981 */ /* 0x000564000c1e1520 */
.L_x_44:
[----:B------:R-:W-:Y:S05]  /*5ea0*/  BSYNC B1 ;  /* 0x0000000000017941 */ /* 0x000fea0003800000 */
.L_x_43:
[----:B------:R-:W3:Y:S01]  /*5eb0*/  LDL.LU R161, [R1+0x418] ;  /* 0x0004180001a17983 */ /* 0x000ee20000300800 */
[----:B-1---5:R-:W-:Y:S01]  /*5ec0*/  HADD2.F32 R157, -RZ, R153.H0_H0 ;  /* 0x20000099ff9d7230 */ /* 0x022fe20000004100 */
[----:B------:R-:W-:Y:S01]  /*5ed0*/  ISETP.GT.AND P0, PT, R0, 0x8, P3 ;  /* 0x000000080000780c */ /* 0x000fe20001f04270 */
[----:B------:R-:W-:Y:S03]  /*5ee0*/  BSSY B1, `(.L_x_45) ;  /* 0x0000007000017945 */ /* 0x000fe60003800000 */
[----:B------:R-:W-:-:S04]  /*5ef0*/  FMUL R157, R157, R16 ;  /* 0x000000109d9d7220 */ /* 0x000fc80000400000 */
[----:B---3--:R-:W-:-:S05]  /*5f00*/  FFMA R157, R161, R2, R157 ;  /* 0x00000002a19d7223 */ /* 0x008fca000000009d */
[----:B------:R-:W-:-:S05]  /*5f10*/  F2FP.F16.F32.PACK_AB R157, RZ, R157 ;  /* 0x0000009dff9d723e */ /* 0x000fca00000000ff */
[----:B------:R1:W-:Y:S01]  /*5f20*/  @P2 STG.E.U16 desc[UR36][R6.64+0x10], R157 ;  /* 0x0000109d06002986 */ /* 0x0003e2000c101524 */
[----:B------:R-:W-:Y:S05]  /*5f30*/  @!P0 BRA `(.L_x_46) ;  /* 0x0000000000048947 */ /* 0x000fea0003800000 */
[----:B------:R3:W5:Y:S02]  /*5f40*/  LDG.E.LTC128B.U16 R153, desc[UR36][R12.64+0x12] ;  /* 0x000012240c997981 */ /* 0x000764000c1e1520 */
.L_x_46:
[----:B------:R-:W-:Y:S05]  /*5f50*/  BSYNC B1 ;  /* 0x0000000000017941 */ /* 0x000fea0003800000 */
.L_x_45:
[----:B------:R-:W2:Y:S01]  /*5f60*/  LDL.LU R161, [R1+0x41c] ;  /* 0x00041c0001a17983 */ /* 0x000ea20000300800 */
[----:B-1---5:R-:W-:Y:S01]  /*5f70*/  HADD2.F32 R157, -RZ, R153.H0_H0 ;  /* 0x20000099ff9d7230 */ /* 0x022fe20000004100 */
[----:B------:R-:W-:Y:S01]  /*5f80*/  ISETP.GT.AND P3, PT, R3, 0x10, PT ;  /* 0x000000100300780c */ /* 0x000fe20003f64270 */
[----:B------:R-:W-:Y:S01]  /*5f90*/  BSSY B1, `(.L_x_47) ;  /* 0x000000a000017945 */ /* 0x000fe20003800000 */
[----:B------:R-:W-:Y:S02]  /*5fa0*/  LOP3.LUT R17, R17, 0xffffffef, RZ, 0xc0, !PT ;  /* 0xffffffef11117812 */ /* 0x000fe400078ec0ff */
[----:B------:R-:W-:Y:S01]  /*5fb0*/  FMUL R157, R157, R16 ;  /* 0x000000109d9d7220 */ /* 0x000fe20000400000 */
[----:B------:R-:W-:-:S08]  /*5fc0*/  ISETP.GT.AND P1, PT, R0, RZ, P3 ;  /* 0x000000ff0000720c */ /* 0x000fd00001f24270 */
[----:B------:R-:W-:Y:S01]  /*5fd0*/  @P3 LOP3.LUT R17, R17, 0x10, RZ, 0xfc, !PT ;  /* 0x0000001011113812 */ /* 0x000fe200078efcff */
[----:B--2---:R-:W-:-:S05]  /*5fe0*/  FFMA R157, R161, R2, R157 ;  /* 0x00000002a19d7223 */ /* 0x004fca000000009d */
[----:B------:R-:W-:-:S05]  /*5ff0*/  F2FP.F16.F32.PACK_AB R157, RZ, R157 ;  /* 0x0000009dff9d723e */ /* 0x000fca00000000ff */
[----:B------:R1:W-:Y:S01]  /*6000*/  @P0 STG.E.U16 desc[UR36][R6.64+0x12], R157 ;  /* 0x0000129d06000986 */ /* 0x0003e2000c101524 */
[----:B------:R-:W-:Y:S05]  /*6010*/  @!P1 BRA `(.L_x_48) ;  /* 0x0000000000049947 */ /* 0x000fea0003800000 */
[----:B------:R2:W5:Y:S02]  /*6020*/  LDG.E.LTC128B.U16 R153, desc[UR36][R14.64+0x20] ;  /* 0x000020240e997981 */ /* 0x000564000c1e1520 */
.L_x_48:
[----:B------:R-:W-:Y:S05]  /*6030*/  BSYNC B1 ;  /* 0x0000000000017941 */ /* 0x000fea0003800000 */
.L_x_47:
        /* <DEDUP_REMOVED lines=13> */
.L_x_50:
[----:B------:R-:W-:Y:S05]  /*6110*/  BSYNC B1 ;  /* 0x0000000000017941 */ /* 0x000fea0003800000 */
.L_x_49:
[----:B------:R-:W2:Y:S01]  /*6120*/  LDL.LU R161, [R1+0x424] ;  /* 0x0004240001a17983 */ /* 0x000ea20000300800 */
[----:B-1---5:R-:W-:Y:S01]  /*6130*/  HADD2.F32 R157, -RZ, R153.H0_H0 ;  /* 0x20000099ff9d7230 */ /* 0x022fe20000004100 */
[----:B------:R-:W-:Y:S04]  /*6140*/  BSSY B1, `(.L_x_51) ;  /* 0x0000008000017945 */ /* 0x000fe80003800000 */
[----:B------:R-:W-:-:S04]  /*6150*/  FMUL R157, R157, R16 ;  /* 0x000000109d9d7220 */ /* 0x000fc80000400000 */
[----:B--2---:R-:W-:-:S05]  /*6160*/  FFMA R157, R161, R2, R157 ;  /* 0x00000002a19d7223 */ /* 0x004fca000000009d */
[----:B------:R-:W-:-:S05]  /*6170*/  F2FP.F16.F32.PACK_AB R157, RZ, R157 ;  /* 0x0000009dff9d723e */ /* 0x000fca00000000ff */
[----:B------:R1:W-:Y:S01]  /*6180*/  @P0 STG.E.U16 desc[UR36][R4.64+0x22], R157 ;  /* 0x0000229d04000986 */ /* 0x0003e2000c101524 */
[----:B------:R-:W-:-:S13]  /*6190*/  ISETP.GT.AND P0, PT, R0, 0x8, P3 ;  /* 0x000000080000780c */ /* 0x000fda0001f04270 */
[----:B-1----:R-:W-:Y:S05]  /*61a0*/  @!P0 BRA `(.L_x_52) ;  /* 0x0000000000048947 */ /* 0x002fea0003800000 */
[----:B------:R1:W5:Y:S02]  /*61b0*/  LDG.E.LTC128B.U16 R153, desc[UR36][R12.64+0x20] ;  /* 0x000020240c997981 */ /* 0x000364000c1e1520 */
.L_x_52:
[----:B------:R-:W-:Y:S05]  /*61c0*/  BSYNC B1 ;  /* 0x0000000000017941 */ /* 0x000fea0003800000 */
.L_x_51:
[----:B------:R-:W2:Y:S01]  /*61d0*/  LDL.LU R161, [R1+0x428] ;  /* 0x0004280001a17983 */ /* 0x000ea20000300800 */
[----:B-----5:R-:W-:Y:S01]  /*61e0*/  HADD2.F32 R157, -RZ, R153.H0_H0 ;  /* 0x20000099ff9d7230 */ /* 0x020fe20000004100 */
[----:B------:R-:W-:Y:S04]  /*61f0*/  BSSY B1, `(.L_x_53) ;  /* 0x0000008000017945 */ /* 0x000fe80003800000 */
[----:B------:R-:W-:-:S04]  /*6200*/  FMUL R157, R157, R16 ;  /* 0x000000109d9d7220 */ /* 0x000fc80000400000 */
[----:B--2---:R-:W-:-:S05]  /*6210*/  FFMA R157, R161, R2, R157 ;  /* 0x00000002a19d7223 */ /* 0x004fca000000009d */
[----:B------:R-:W-:-:S05]  /*6220*/  F2FP.F16.F32.PACK_AB R157, RZ, R157 ;  /* 0x0000009dff9d723e */ /* 0x000fca00000000ff */
[----:B------:R2:W-:Y:S01]  /*6230*/  @P0 STG.E.U16 desc[UR36][R6.64+0x20], R157 ;  /* 0x0000209d06000986 */ /* 0x0005e2000c101524 */
[----:B------:R-:W-:-:S13]  /*6240*/  ISETP.GT.AND P0, PT, R0, 0x8, P2 ;  /* 0x000000080000780c */ /* 0x000fda0001704270 */
[----:B--2---:R-:W-:Y:S05]  /*6250*/  @!P0 BRA `(.L_x_54) ;  /* 0x0000000000048947 */ /* 0x004fea0003800000 */
[----:B------:R2:W5:Y:S02]  /*6260*/  LDG.E.LTC128B.U16 R153, desc[UR36][R12.64+0x22] ;  /* 0x000022240c997981 */ /* 0x000564000c1e1520 */
.L_x_54:
[----:B------:R-:W-:Y:S05]  /*6270*/  BSYNC B1 ;  /* 0x0000000000017941 */ /* 0x000fea0003800000 */
.L_x_53:
[----:B------:R-:W3:Y:S01]  /*6280*/  LDL.LU R161, [R1+0x42c] ;  /* 0x00042c0001a17983 */ /* 0x000ee20000300800 */
[----:B-----5:R-:W-:Y:S01]  /*6290*/  HADD2.F32 R157, -RZ, R153.H0_H0 ;  /* 0x20000099ff9d7230 */ /* 0x020fe20000004100 */
[----:B------:R-:W-:Y:S01]  /*62a0*/  ISETP.GT.AND P2, PT, R3, 0x18, PT ;  /* 0x000000180300780c */ /* 0x000fe20003f44270 */
[----:B------:R-:W-:Y:S01]  /*62b0*/  BSSY B1, `(.L_x_55) ;  /* 0x000000a000017945 */ /* 0x000fe20003800000 */
[----:B------:R-:W-:Y:S02]  /*62c0*/  LOP3.LUT R18, R18, 0xfbffffff, RZ, 0xc0, !PT ;  /* 0xfbffffff12127812 */ /* 0x000fe400078ec0ff */
[----:B------:R-:W-:-:S09]  /*62d0*/  FMUL R157, R157, R16 ;  /* 0x000000109d9d7220 */ /* 0x000fd20000400000 */
[----:B------:R-:W-:Y:S01]  /*62e0*/  @P2 LOP3.LUT R18, R18, 0x4000000, RZ, 0xfc, !PT ;  /* 0x0400000012122812 */ /* 0x000fe200078efcff */
[----:B---3--:R-:W-:-:S05]  /*62f0*/  FFMA R157, R161, R2, R157 ;  /* 0x00000002a19d7223 */ /* 0x008fca000000009d */
[----:B------:R-:W-:-:S05]  /*6300*/  F2FP.F16.F32.PACK_AB R157, RZ, R157 ;  /* 0x0000009dff9d723e */ /* 0x000fca00000000ff */
[----:B------:R3:W-:Y:S01]  /*6310*/  @P0 STG.E.U16 desc[UR36][R6.64+0x22], R157 ;  /* 0x0000229d06000986 */ /* 0x0007e2000c101524 */
[----:B------:R-:W-:-:S13]  /*6320*/  ISETP.GT.AND P0, PT, R0, RZ, P2 ;  /* 0x000000ff0000720c */ /* 0x000fda0001704270 */
[----:B---3--:R-:W-:Y:S05]  /*6330*/  @!P0 BRA `(.L_x_56) ;  /* 0x0000000000048947 */ /* 0x008fea0003800000 */
[----:B------:R3:W5:Y:S02]  /*6340*/  LDG.E.LTC128B.U16 R153, desc[UR36][R14.64+0x30] ;  /* 0x000030240e997981 */ /* 0x000764000c1e1520 */
.L_x_56:
[----:B------:R-:W-:Y:S05]  /*6350*/  BSYNC B1 ;  /* 0x0000000000017941 */ /* 0x000fea0003800000 */
.L_x_55:
[----:B------:R-:W2:Y:S01]  /*6360*/  LDL.LU R161, [R1+0x430] ;  /* 0x0004300001a17983 */ /* 0x000ea20000300800 */
[----:B-----5:R-:W-:Y:S01]  /*6370*/  HADD2.F32 R157, -RZ, R153.H0_H0 ;  /* 0x20000099ff9d7230 */ /* 0x020fe20000004100 */
[----:B------:R-:W-:Y:S01]  /*6380*/  ISETP.GT.AND P1, PT, R3, 0x19, PT ;  /* 0x000000190300780c */ /* 0x000fe20003f24270 */
[----:B------:R-:W-:Y:S01]  /*6390*/  BSSY B1, `(.L_x_57) ;  /* 0x000000a000017945 */ /* 0x000fe20003800000 */
[----:B------:R-:W-:Y:S02]  /*63a0*/  LOP3.LUT R18, R18, 0xfdffffff, RZ, 0xc0, !PT ;  /* 0xfdffffff12127812 */ /* 0x000fe400078ec0ff */
[----:B------:R-:W-:-:S09]  /*63b0*/  FMUL R157, R157, R16 ;  /* 0x000000109d9d7220 */ /* 0x000fd20000400000 */
[----:B------:R-:W-:Y:S01]  /*63c0*/  @P1 LOP3.LUT R18, R18, 0x2000000, RZ, 0xfc, !PT ;  /* 0x0200000012121812 */ /* 0x000fe200078efcff */
[----:B--2---:R-:W-:-:S05]  /*63d0*/  FFMA R157, R161, R2, R157 ;  /* 0x00000002a19d7223 */ /* 0x004fca000000009d */
[----:B------:R-:W-:-:S05]  /*63e0*/  F2FP.F16.F32.PACK_AB R157, RZ, R157 ;  /* 0x0000009dff9d723e */ /* 0x000fca00000000ff */
[----:B------:R2:W-:Y:S01]  /*63f0*/  @P0 STG.E.U16 desc[UR36][R4.64+0x30], R157 ;  /* 0x0000309d04000986 */ /* 0x0005e2000c101524 */
[----:B------:R-:W-:-:S13]  /*6400*/  ISETP.GT.AND P0, PT, R0, RZ, P1 ;  /* 0x000000ff0000720c */ /* 0x000fda0000f04270 */
[----:B--2---:R-:W-:Y:S05]  /*6410*/  @!P0 BRA `(.L_x_58) ;  /* 0x0000000000048947 */ /* 0x004fea0003800000 */
[----:B------:R2:W5:Y:S02]  /*6420*/  LDG.E.LTC128B.U16 R153, desc[UR36][R14.64+0x32] ;  /* 0x000032240e997981 */ /* 0x000564000c1e1520 */
.L_x_58:
[----:B------:R-:W-:Y:S05]  /*6430*/  BSYNC B1 ;  /* 0x0000000000017941 */ /* 0x000fea0003800000 */
.L_x_57:
[----:B------:R-:W3:Y:S01]  /*6440*/  LDL.LU R161, [R1+0x434] ;  /* 0x0004340001a17983 */ /* 0x000ee20000300800 */
[----:B-----5:R-:W-:Y:S01]  /*6450*/  HADD2.F32 R157, -RZ, R153.H0_H0 ;  /* 0x20000099ff9d7230 */ /* 0x020fe20000004100 */
[----:B------:R-:W-:Y:S04]  /*6460*/  BSSY B1, `(.L_x_59) ;  /* 0x0000008000017945 */ /* 0x000fe80003800000 */
[----:B------:R-:W-:-:S04]  /*6470*/  FMUL R157, R157, R16 ;  /* 0x000000109d9d7220 */ /* 0x000fc80000400000 */
[----:B---3--:R-:W-:-:S05]  /*6480*/  FFMA R157, R161, R2, R157 ;  /* 0x00000002a19d7223 */ /* 0x008fca000000009d */
[----:B------:R-:W-:-:S05]  /*6490*/  F2FP.F16.F32.PACK_AB R157, RZ, R157 ;  /* 0x0000009dff9d723e */ /* 0x000fca00000000ff */
[----:B------:R3:W-:Y:S01]  /*64a0*/  @P0 STG.E.U16 desc[UR36][R4.64+0x32], R157 ;  /* 0x0000329d04000986 */ /* 0x0007e2000c101524 */
[----:B------:R-:W-:-:S13]  /*64b0*/  ISETP.GT.AND P0, PT, R0, 0x8, P2 ;  /* 0x000000080000780c */ /* 0x000fda0001704270 */
[----:B---3--:R-:W-:Y:S05]  /*64c0*/  @!P0 BRA `(.L_x_60) ;  /* 0x0000000000048947 */ /* 0x008fea0003800000 */
[----:B------:R3:W5:Y:S02]  /*64d0*/  LDG.E.LTC128B.U16 R153, desc[UR36][R12.64+0x30] ;  /* 0x000030240c997981 */ /* 0x000764000c1e1520 */
.L_x_60:
[----:B------:R-:W-:Y:S05]  /*64e0*/  BSYNC B1 ;  /* 0x0000000000017941 */ /* 0x000fea0003800000 */
.L_x_59:
        /* <DEDUP_REMOVED lines=10> */
.L_x_62:
[----:B------:R-:W-:Y:S05]  /*6590*/  BSYNC B1 ;  /* 0x0000000000017941 */ /* 0x000fea0003800000 */
.L_x_61:
        /* <DEDUP_REMOVED lines=13> */
.L_x_64:
[----:B------:R-:W-:Y:S05]  /*6670*/  BSYNC B1 ;  /* 0x0000000000017941 */ /* 0x000fea0003800000 */
.L_x_63:
        /* <DEDUP_REMOVED lines=13> */
.L_x_66:
[----:B------:R-:W-:Y:S05]  /*6750*/  BSYNC B1 ;  /* 0x0000000000017941 */ /* 0x000fea0003800000 */
.L_x_65:
        /* <DEDUP_REMOVED lines=10> */
.L_x_68:
[----:B------:R-:W-:Y:S05]  /*6800*/  BSYNC B1 ;  /* 0x0000000000017941 */ /* 0x000fea0003800000 */
.L_x_67:
        /* <DEDUP_REMOVED lines=10> */
.L_x_70:
[----:B------:R-:W-:Y:S05]  /*68b0*/  BSYNC B1 ;  /* 0x0000000000017941 */ /* 0x000fea0003800000 */
.L_x_69:
        /* <DEDUP_REMOVED lines=13> */
.L_x_72:
[----:B------:R-:W-:Y:S05]  /*6990*/  BSYNC B1 ;  /* 0x0000000000017941 */ /* 0x000fea0003800000 */
.L_x_71:
        /* <DEDUP_REMOVED lines=13> */
.L_x_74:
[----:B------:R-:W-:Y:S05]  /*6a70*/  BSYNC B1 ;  /* 0x0000000000017941 */ /* 0x000fea0003800000 */
.L_x_73:
        /* <DEDUP_REMOVED lines=10> */
.L_x_76:
[----:B------:R-:W-:Y:S05]  /*6b20*/  BSYNC B1 ;  /* 0x0000000000017941 */ /* 0x000fea0003800000 */
.L_x_75:
        /* <DEDUP_REMOVED lines=10> */
.L_x_78:
[----:B------:R-:W-:Y:S05]  /*6bd0*/  BSYNC B1 ;  /* 0x0000000000017941 */ /* 0x000fea0003800000 */
.L_x_77:
        /* <DEDUP_REMOVED lines=13> */
.L_x_80:
[----:B------:R-:W-:Y:S05]  /*6cb0*/  BSYNC B1 ;  /* 0x0000000000017941 */ /* 0x000fea0003800000 */
.L_x_79:
[----:B------:R-:W2:Y:S01]  /*6cc0*/  LDL.LU R164, [R1+0x460] ;  /* 0x0004600001a47983 */ /* 0x000ea20000300800 */
[----:B-----5:R-:W-:Y:S01]  /*6cd0*/  HADD2.F32 R157, -RZ, R153.H0_H0 ;  /* 0x20000099ff9d7230 */ /* 0x020fe20000004100 */
[----:B------:R-:W-:Y:S01]  /*6ce0*/  ISETP.GT.AND P1, PT, R3, 0x31, PT ;  /* 0x000000310300780c */ /* 0x000fe20003f24270 */
[----:B------:R-:W-:Y:S01]  /*6cf0*/  BSSY B1, `(.L_x_81) ;  /* 0x000000b000017945 */ /* 0x000fe20003800000 */
[----:B------:R-:W-:Y:S02]  /*6d00*/  LOP3.LUT R18, R18, 0xfff7ffff, RZ, 0xc0, !PT ;  /* 0xfff7ffff12127812 */ /* 0x000fe400078ec0ff */
[----:B------:R-:W-:Y:S01]  /*6d10*/  FMUL R157, R157, R16 ;  /* 0x000000109d9d7220 */ /* 0x000fe20000400000 */
[----:B------:R-:W-:-:S08]  /*6d20*/  PRMT R161, R153, 0x7610, R161 ;  /* 0x0000761099a17816 */ /* 0x000fd000000000a1 */
[----:B------:R-:W-:Y:S01]  /*6d30*/  @P1 LOP3.LUT R18, R18, 0x80000, RZ, 0xfc, !PT ;  /* 0x0008000012121812 */ /* 0x000fe200078efcff */
[----:B--2---:R-:W-:-:S05]  /*6d40*/  FFMA R157, R164, R2, R157 ;  /* 0x00000002a49d7223 */ /* 0x004fca000000009d */
[----:B------:R-:W-:-:S05]  /*6d50*/  F2FP.F16.F32.PACK_AB R157, RZ, R157 ;  /* 0x0000009dff9d723e */ /* 0x000fca00000000ff */
[----:B------:R2:W-:Y:S01]  /*6d60*/  @P0 STG.E.U16 desc[UR36][R4.64+0x60], R157 ;  /* 0x0000609d04000986 */ /* 0x0005e2000c101524 */
[----:B------:R-:W-:-:S13]  /*6d70*/  ISETP.GT.AND P0, PT, R0, RZ, P1 ;  /* 0x000000ff0000720c */ /* 0x000fda0000f04270 */
[----:B--2---:R-:W-:Y:S05]  /*6d80*/  @!P0 BRA `(.L_x_82) ;  /* 0x0000000000048947 */ /* 0x004fea0003800000 */
[----:B------:R2:W5:Y:S02]  /*6d90*/  LDG.E.LTC128B.U16 R161, desc[UR36][R14.64+0x62] ;  /* 0x000062240ea17981 */ /* 0x000564000c1e1520 */
.L_x_82:
[----:B------:R-:W-:Y:S05]  /*6da0*/  BSYNC B1 ;  /* 0x0000000000017941 */ /* 0x000fea0003800000 */
.L_x_81:
[----:B------:R-:W3:Y:S01]  /*6db0*/  LDL.LU R157, [R1+0x464] ;  /* 0x00046400019d7983 */ /* 0x000ee20000300800 */
[----:B-----5:R-:W-:Y:S01]  /*6dc0*/  HADD2.F32 R153, -RZ, R161.H0_H0 ;  /* 0x200000a1ff997230 */ /* 0x020fe20000004100 */
[----:B------:R-:W-:Y:S04]  /*6dd0*/  BSSY B1, `(.L_x_83) ;  /* 0x0000023000017945 */ /* 0x000fe80003800000 */
[----:B------:R-:W-:-:S04]  /*6de0*/  FMUL R153, R153, R16 ;  /* 0x0000001099997220 */ /* 0x000fc80000400000 */
[----:B---3--:R-:W-:-:S05]  /*6df0*/  FFMA R153, R157, R2, R153 ;  /* 0x000000029d997223 */ /* 0x008fca0000000099 */
[----:B------:R-:W-:-:S05]  /*6e00*/  F2FP.F16.F32.PACK_AB R153, RZ, R153 ;  /* 0x00000099ff99723e */ /* 0x000fca00000000ff */
[----:B------:R3:W-:Y:S02]  /*6e10*/  @P0 STG.E.U16 desc[UR36][R4.64+0x62], R153 ;  /* 0x0000629904000986 */ /* 0x0007e4000c101524 */
[----:B---3--:R-:W-:-:S05]  /*6e20*/  IADD3 R153, P0, R156, 0x80, RZ ;  /* 0x000000809c997810 */ /* 0x008fca0007f1e0ff */
[----:B------:R-:W-:Y:S02]  /*6e30*/  IMAD.X R155, RZ, RZ, UR9, P0 ;  /* 0x00000009ff9b7e24 */ /* 0x000fe400080e06ff */
[----:B------:R-:W-:-:S04]  /*6e40*/  IMAD.WIDE.U32 R156, R153, R8, R22 ;  /* 0x00000008999c7225 */ /* 0x000fc800078e0016 */
[----:B------:R-:W-:Y:S01]  /*6e50*/  IMAD R155, R155, R8, RZ ;  /* 0x000000089b9b7224 */ /* 0x000fe200078e02ff */
[----:B------:R-:W-:Y:S01]  /*6e60*/  LEA R164, P0, R156, R20, 0x1 ;  /* 0x000000149ca47211 */ /* 0x000fe200078008ff */
[----:B------:R-:W-:-:S04]  /*6e70*/  IMAD.WIDE.U32 R158, R153, R8, R158 ;  /* 0x00000008999e7225 */ /* 0x000fc800078e009e */
[----:B------:R-:W-:-:S04]  /*6e80*/  IMAD R155, R153, R9, R155 ;  /* 0x00000009999b7224 */ /* 0x000fc800078e029b */
[----:B------:R-:W-:Y:S02]  /*6e90*/  IMAD.IADD R9, R157, 0x1, R155 ;  /* 0x000000019d097824 */ /* 0x000fe400078e029b */
[----:B------:R-:W-:-:S03]  /*6ea0*/  IMAD.IADD R22, R155, 0x1, R159 ;  /* 0x000000019b167824 */ /* 0x000fc600078e029f */
[----:B------:R-:W-:Y:S01]  /*6eb0*/  LEA.HI.X R165, R156, R21, R9, 0x1, P0 ;  /* 0x000000159ca57211 */ /* 0x000fe200000f0c09 */
[----:B------:R-:W-:Y:S01]  /*6ec0*/  IMAD.WIDE.U32 R8, R153, R8, R10 ;  /* 0x0000000899087225 */ /* 0x000fe200078e000a */
[----:B------:R-:W-:-:S03]  /*6ed0*/  IADD3 R156, P0, R10, R158, RZ ;  /* 0x0000009e0a9c7210 */ /* 0x000fc60007f1e0ff */
[----:B------:R-:W-:Y:S02]  /*6ee0*/  IMAD.IADD R9, R155, 0x1, R9 ;  /* 0x000000019b097824 */ /* 0x000fe400078e0209 */
[----:B------:R-:W-:Y:S02]  /*6ef0*/  IMAD.X R157, R11, 0x1, R22, P0 ;  /* 0x000000010b9d7824 */ /* 0x000fe400000e0616 */
[----:B------:R-:W-:-:S04]  /*6f00*/  IMAD.WIDE.U32 R8, R152, UR43, R8 ;  /* 0x0000002b98087c25 */ /* 0x000fc8000f8e0008 */
[----:B------:R-:W-:Y:S01]  /*6f10*/  IMAD.IADD R9, R160, 0x1, R9 ;  /* 0x00000001a0097824 */ /* 0x000fe200078e0209 */
[----:B------:R-:W-:Y:S01]  /*6f20*/  LEA R10, P0, R8, R20, 0x1 ;  /* 0x00000014080a7211 */ /* 0x000fe200078008ff */
[----:B------:R-:W-:-:S03]  /*6f30*/  IMAD.WIDE.U32 R152, R152, UR43, R156 ;  /* 0x0000002b98987c25 */ /* 0x000fc6000f8e009c */
[----:B------:R-:W-:Y:S01]  /*6f40*/  LEA.HI.X R11, R8, R21, R9, 0x1, P0 ;  /* 0x00000015080b7211 */ /* 0x000fe200000f0c09 */
[----:B------:R-:W-:Y:S01]  /*6f50*/  IMAD.IADD R160, R160, 0x1, R153 ;  /* 0x00000001a0a07824 */ /* 0x000fe200078e0299 */
[----:B------:R-:W-:-:S04]  /*6f60*/  LEA R8, P0, R152, R20, 0x1 ;  /* 0x0000001498087211 */ /* 0x000fc800078008ff */
[----:B------:R-:W-:Y:S02]  /*6f70*/  LEA.HI.X R9, R152, R21, R160, 0x1, P0 ;  /* 0x0000001598097211 */ /* 0x000fe400000f0ca0 */
[----:B------:R-:W-:-:S05]  /*6f80*/  IADD3 R154, P0, R154, R158, RZ ;  /* 0x0000009e9a9a7210 */ /* 0x000fca0007f1e0ff */
[----:B------:R-:W-:Y:S01]  /*6f90*/  IMAD.X R22, R22, 0x1, R23, P0 ;  /* 0x0000000116167824 */ /* 0x000fe200000e0617 */
[C---:B------:R-:W-:Y:S02]  /*6fa0*/  LEA R156, P0, R154.reuse, R20, 0x1 ;  /* 0x000000149a9c7211 */ /* 0x040fe400078008ff */
[----:B------:R-:W-:Y:S02]  /*6fb0*/  PRMT R20, R161, 0x7610, R20 ;  /* 0x00007610a1147816 */ /* 0x000fe40000000014 */
[----:B------:R-:W-:Y:S02]  /*6fc0*/  LEA.HI.X R157, R154, R21, R22, 0x1, P0 ;  /* 0x000000159a9d7211 */ /* 0x000fe400000f0c16 */
[----:B------:R-:W-:-:S13]  /*6fd0*/  ISETP.GT.AND P0, PT, R0, 0x8, P2 ;  /* 0x000000080000780c */ /* 0x000fda0001704270 */
[----:B------:R-:W-:Y:S05]  /*6fe0*/  @!P0 BRA `(.L_x_84) ;  /* 0x0000000000048947 */ /* 0x000fea0003800000 */
[----:B------:R3:W5:Y:S02]  /*6ff0*/  LDG.E.LTC128B.U16 R20, desc[UR36][R12.64+0x60] ;  /* 0x000060240c147981 */ /* 0x000764000c1e1520 */
.L_x_84:
[----:B------:R-:W-:Y:S05]  /*7000*/  BSYNC B1 ;  /* 0x0000000000017941 */ /* 0x000fea0003800000 */
.L_x_83:
        /* <DEDUP_REMOVED lines=10> */
.L_x_86:
[----:B------:R-:W-:Y:S05]  /*70b0*/  BSYNC B1 ;  /* 0x0000000000017941 */ /* 0x000fea0003800000 */
.L_x_85:
        /* <DEDUP_REMOVED lines=13> */
.L_x_88:
[----:B------:R-:W-:Y:S05]  /*7190*/  BSYNC B1 ;  /* 0x0000000000017941 */ /* 0x000fea0003800000 */
.L_x_87:
        /* <DEDUP_REMOVED lines=13> */
.L_x_90:
[----:B------:R-:W-:Y:S05]  /*7270*/  BSYNC B1 ;  /* 0x0000000000017941 */ /* 0x000fea0003800000 */
.L_x_89:
        /* <DEDUP_REMOVED lines=10> */
.L_x_92:
[----:B------:R-:W-:Y:S05]  /*7320*/  BSYNC B1 ;  /* 0x0000000000017941 */ /* 0x000fea0003800000 */
.L_x_91:
        /* <DEDUP_REMOVED lines=10> */
.L_x_94:
[----:B------:R-:W-:Y:S05]  /*73d0*/  BSYNC B1 ;  /* 0x0000000000017941 */ /* 0x000fea0003800000 */
.L_x_93:
        /* <DEDUP_REMOVED lines=13> */
.L_x_96:
[----:B------:R-:W-:Y:S05]  /*74b0*/  BSYNC B1 ;  /* 0x0000000000017941 */ /* 0x000fea0003800000 */
.L_x_95:
        /* <DEDUP_REMOVED lines=13> */
.L_x_98:
[----:B------:R-:W-:Y:S05]  /*7590*/  BSYNC B1 ;  /* 0x0000000000017941 */ /* 0x000fea0003800000 */
.L_x_97:
        /* <DEDUP_REMOVED lines=10> */
.L_x_100:
[----:B------:R-:W-:Y:S05]  /*7640*/  BSYNC B1 ;  /* 0x0000000000017941 */ /* 0x000fea0003800000 */
.L_x_99:
        /* <DEDUP_REMOVED lines=10> */
.L_x_102:
[----:B------:R-:W-:Y:S05]  /*76f0*/  BSYNC B1 ;  /* 0x0000000000017941 */ /* 0x000fea0003800000 */
.L_x_101:
        /* <DEDUP_REMOVED lines=13> */
.L_x_104:
[----:B------:R-:W-:Y:S05]  /*77d0*/  BSYNC B1 ;  /* 0x0000000000017941 */ /* 0x000fea0003800000 */
.L_x_103:
        /* <DEDUP_REMOVED lines=13> */
.L_x_106:
[----:B------:R-:W-:Y:S05]  /*78b0*/  BSYNC B1 ;  /* 0x0000000000017941 */ /* 0x000fea0003800000 */
.L_x_105:
        /* <DEDUP_REMOVED lines=10> */
.L_x_108:
[----:B------:R-:W-:Y:S05]  /*7960*/  BSYNC B1 ;  /* 0x0000000000017941 */ /* 0x000fea0003800000 */
.L_x_107:
        /* <DEDUP_REMOVED lines=10> */
.L_x_110:
[----:B------:R-:W-:Y:S05]  /*7a10*/  BSYNC B1 ;  /* 0x0000000000017941 */ /* 0x000fea0003800000 */
.L_x_109:
        /* <DEDUP_REMOVED lines=13> */
.L_x_112:
[----:B------:R-:W-:Y:S05]  /*7af0*/  BSYNC B1 ;  /* 0x0000000000017941 */ /* 0x000fea0003800000 */
.L_x_111:
        /* <DEDUP_REMOVED lines=13> */
.L_x_114:
[----:B------:R-:W-:Y:S05]  /*7bd0*/  BSYNC B1 ;  /* 0x0000000000017941 */ /* 0x000fea0003800000 */
.L_x_113:
        /* <DEDUP_REMOVED lines=10> */
.L_x_116:
[----:B------:R-:W-:Y:S05]  /*7c80*/  BSYNC B1 ;  /* 0x0000000000017941 */ /* 0x000fea0003800000 */
.L_x_115:
        /* <DEDUP_REMOVED lines=10> */
.L_x_118:
[----:B------:R-:W-:Y:S05]  /*7d30*/  BSYNC B1 ;  /* 0x0000000000017941 */ /* 0x000fea0003800000 */
.L_x_117:
        /* <DEDUP_REMOVED lines=13> */
.L_x_120:
[----:B------:R-:W-:Y:S05]  /*7e10*/  BSYNC B1 ;  /* 0x0000000000017941 */ /* 0x000fea0003800000 */
.L_x_119:
        /* <DEDUP_REMOVED lines=13> */
.L_x_122:
[----:B------:R-:W-:Y:S05]  /*7ef0*/  BSYNC B1 ;  /* 0x0000000000017941 */ /* 0x000fea0003800000 */
.L_x_121:
        /* <DEDUP_REMOVED lines=10> */
.L_x_124:
[----:B------:R-:W-:Y:S05]  /*7fa0*/  BSYNC B1 ;  /* 0x0000000000017941 */ /* 0x000fea0003800000 */
.L_x_123:
        /* <DEDUP_REMOVED lines=10> */
.L_x_126:
[----:B------:R-:W-:Y:S05]  /*8050*/  BSYNC B1 ;  /* 0x0000000000017941 */ /* 0x000fea0003800000 */
.L_x_125:
        /* <DEDUP_REMOVED lines=13> */
.L_x_128:
[----:B------:R-:W-:Y:S05]  /*8130*/  BSYNC B1 ;  /* 0x0000000000017941 */ /* 0x000fea0003800000 */
.L_x_127:
        /* <DEDUP_REMOVED lines=13> */
.L_x_130:
[----:B------:R-:W-:Y:S05]  /*8210*/  BSYNC B1 ;  /* 0x0000000000017941 */ /* 0x000fea0003800000 */
.L_x_129:
        /* <DEDUP_REMOVED lines=10> */
.L_x_132:
[----:B------:R-:W-:Y:S05]  /*82c0*/  BSYNC B1 ;  /* 0x0000000000017941 */ /* 0x000fea0003800000 */
.L_x_131:
        /* <DEDUP_REMOVED lines=10> */
.L_x_134:
[----:B------:R-:W-:Y:S05]  /*8370*/  BSYNC B1 ;  /* 0x0000000000017941 */ /* 0x000fea0003800000 */
.L_x_133:
        /* <DEDUP_REMOVED lines=13> */
.L_x_136:
[----:B------:R-:W-:Y:S05]  /*8450*/  BSYNC B1 ;  /* 0x0000000000017941 */ /* 0x000fea0003800000 */
.L_x_135:
        /* <DEDUP_REMOVED lines=13> */
.L_x_138:
[----:B------:R-:W-:Y:S05]  /*8530*/  BSYNC B1 ;  /* 0x0000000000017941 */ /* 0x000fea0003800000 */
.L_x_137:
        /* <DEDUP_REMOVED lines=10> */
.L_x_140:
[----:B------:R-:W-:Y:S05]  /*85e0*/  BSYNC B1 ;  /* 0x0000000000017941 */ /* 0x000fea0003800000 */
.L_x_139:
        /* <DEDUP_REMOVED lines=10> */
.L_x_142:
[----:B------:R-:W-:Y:S05]  /*8690*/  BSYNC B1 ;  /* 0x0000000000017941 */ /* 0x000fea0003800000 */
.L_x_141:
        /* <DEDUP_REMOVED lines=13> */
.L_x_144:
[----:B------:R-:W-:Y:S05]  /*8770*/  BSYNC B1 ;  /* 0x0000000000017941 */ /* 0x000fea0003800000 */
.L_x_143:
        /* <DEDUP_REMOVED lines=13> */
.L_x_146:
[----:B------:R-:W-:Y:S05]  /*8850*/  BSYNC B1 ;  /* 0x0000000000017941 */ /* 0x000fea0003800000 */
.L_x_145:
        /* <DEDUP_REMOVED lines=10> */
.L_x_148:
[----:B------:R-:W-:Y:S05]  /*8900*/  BSYNC B1 ;  /* 0x0000000000017941 */ /* 0x000fea0003800000 */
.L_x_147:
        /* <DEDUP_REMOVED lines=10> */
.L_x_150:
[----:B------:R-:W-:Y:S05]  /*89b0*/  BSYNC B1 ;  /* 0x0000000000017941 */ /* 0x000fea0003800000 */
.L_x_149:
        /* <DEDUP_REMOVED lines=13> */
.L_x_152:
[----:B------:R-:W-:Y:S05]  /*8a90*/  BSYNC B1 ;  /* 0x0000000000017941 */ /* 0x000fea0003800000 */
.L_x_151:
        /* <DEDUP_REMOVED lines=13> */
.L_x_154:
[----:B------:R-:W-:Y:S05]  /*8b70*/  BSYNC B1 ;  /* 0x0000000000017941 */ /* 0x000fea0003800000 */
.L_x_153:
        /* <DEDUP_REMOVED lines=10> */
.L_x_156:
[----:B------:R-:W-:Y:S05]  /*8c20*/  BSYNC B1 ;  /* 0x0000000000017941 */ /* 0x000fea0003800000 */
.L_x_155:
        /* <DEDUP_REMOVED lines=10> */
.L_x_158:
[----:B------:R-:W-:Y:S05]  /*8cd0*/  BSYNC B1 ;  /* 0x0000000000017941 */ /* 0x000fea0003800000 */
.L_x_157:
        /* <DEDUP_REMOVED lines=13> */
.L_x_160:
[----:B------:R-:W-:Y:S05]  /*8db0*/  BSYNC B1 ;  /* 0x0000000000017941 */ /* 0x000fea0003800000 */
.L_x_159:
        /* <DEDUP_REMOVED lines=13> */
.L_x_162:
[----:B------:R-:W-:Y:S05]  /*8e90*/  BSYNC B1 ;  /* 0x0000000000017941 */ /* 0x000fea0003800000 */
.L_x_161:
        /* <DEDUP_REMOVED lines=10> */
.L_x_164:
[----:B------:R-:W-:Y:S05]  /*8f40*/  BSYNC B1 ;  /* 0x0000000000017941 */ /* 0x000fea0003800000 */
.L_x_163:
        /* <DEDUP_REMOVED lines=10> */
.L_x_166:
[----:B------:R-:W-:Y:S05]  /*8ff0*/  BSYNC B1 ;  /* 0x0000000000017941 */ /* 0x000fea0003800000 */
.L_x_165:
        /* <DEDUP_REMOVED lines=13> */
.L_x_168:
[----:B------:R-:W-:Y:S05]  /*90d0*/  BSYNC B1 ;  /* 0x0000000000017941 */ /* 0x000fea0003800000 */
.L_x_167:
        /* <DEDUP_REMOVED lines=13> */
.L_x_170:
[----:B------:R-:W-:Y:S05]  /*91b0*/  BSYNC B1 ;  /* 0x0000000000017941 */ /* 0x000fea0003800000 */
.L_x_169:
        /* <DEDUP_REMOVED lines=10> */
.L_x_172:
[----:B------:R-:W-:Y:S05]  /*9260*/  BSYNC B1 ;  /* 0x0000000000017941 */ /* 0x000fea0003800000 */
.L_x_171:
        /* <DEDUP_REMOVED lines=10> */
.L_x_174:
[----:B------:R-:W-:Y:S05]  /*9310*/  BSYNC B1 ;  /* 0x0000000000017941 */ /* 0x000fea0003800000 */
.L_x_173:
        /* <DEDUP_REMOVED lines=13> */
.L_x_176:
[----:B------:R-:W-:Y:S05]  /*93f0*/  BSYNC B1 ;  /* 0x0000000000017941 */ /* 0x000fea0003800000 */
.L_x_175:
        /* <DEDUP_REMOVED lines=13> */
.L_x_178:
[----:B------:R-:W-:Y:S05]  /*94d0*/  BSYNC B1 ;  /* 0x0000000000017941 */ /* 0x000fea0003800000 */
.L_x_177:
        /* <DEDUP_REMOVED lines=10> */
.L_x_180:
[----:B------:R-:W-:Y:S05]  /*9580*/  BSYNC B1 ;  /* 0x0000000000017941 */ /* 0x000fea0003800000 */
.L_x_179:
        /* <DEDUP_REMOVED lines=10> */
.L_x_182:
[----:B------:R-:W-:Y:S05]  /*9630*/  BSYNC B1 ;  /* 0x0000000000017941 */ /* 0x000fea0003800000 */
.L_x_181:
        /* <DEDUP_REMOVED lines=13> */
.L_x_184:
[----:B------:R-:W-:Y:S05]  /*9710*/  BSYNC B1 ;  /* 0x0000000000017941 */ /* 0x000fea0003800000 */
.L_x_183:
        /* <DEDUP_REMOVED lines=13> */
.L_x_186:
[----:B------:R-:W-:Y:S05]  /*97f0*/  BSYNC B1 ;  /* 0x0000000000017941 */ /* 0x000fea0003800000 */
.L_x_185:
        /* <DEDUP_REMOVED lines=10> */
.L_x_188:
[----:B------:R-:W-:Y:S05]  /*98a0*/  BSYNC B1 ;  /* 0x0000000000017941 */ /* 0x000fea0003800000 */
.L_x_187:
        /* <DEDUP_REMOVED lines=10> */
.L_x_190:
[----:B------:R-:W-:Y:S05]  /*9950*/  BSYNC B1 ;  /* 0x0000000000017941 */ /* 0x000fea0003800000 */
.L_x_189:
        /* <DEDUP_REMOVED lines=13> */
.L_x_192:
[----:B------:R-:W-:Y:S05]  /*9a30*/  BSYNC B1 ;  /* 0x0000000000017941 */ /* 0x000fea0003800000 */
.L_x_191:
        /* <DEDUP_REMOVED lines=13> */
.L_x_194:
[----:B------:R-:W-:Y:S05]  /*9b10*/  BSYNC B1 ;  /* 0x0000000000017941 */ /* 0x000fea0003800000 */
.L_x_193:
        /* <DEDUP_REMOVED lines=10> */
.L_x_196:
[----:B------:R-:W-:Y:S05]  /*9bc0*/  BSYNC B1 ;  /* 0x0000000000017941 */ /* 0x000fea0003800000 */
.L_x_195:
        /* <DEDUP_REMOVED lines=10> */
.L_x_198:
[----:B------:R-:W-:Y:S05]  /*9c70*/  BSYNC B1 ;  /* 0x0000000000017941 */ /* 0x000fea0003800000 */
.L_x_197:
        /* <DEDUP_REMOVED lines=13> */
.L_x_200:
[----:B------:R-:W-:Y:S05]  /*9d50*/  BSYNC B1 ;  /* 0x0000000000017941 */ /* 0x000fea0003800000 */
.L_x_199:
        /* <DEDUP_REMOVED lines=13> */
.L_x_202:
[----:B------:R-:W-:Y:S05]  /*9e30*/  BSYNC B1 ;  /* 0x0000000000017941 */ /* 0x000fea0003800000 */
.L_x_201:
        /* <DEDUP_REMOVED lines=10> */
.L_x_204:
[----:B------:R-:W-:Y:S05]  /*9ee0*/  BSYNC B1 ;  /* 0x0000000000017941 */ /* 0x000fea0003800000 */
.L_x_203:
        /* <DEDUP_REMOVED lines=10> */
.L_x_206:
[----:B------:R-:W-:Y:S05]  /*9f90*/  BSYNC B1 ;  /* 0x0000000000017941 */ /* 0x000fea0003800000 */
.L_x_205:
        /* <DEDUP_REMOVED lines=13> */
.L_x_208:
[----:B------:R-:W-:Y:S05]  /*a070*/  BSYNC B1 ;  /* 0x0000000000017941 */ /* 0x000fea0003800000 */
.L_x_207:
        /* <DEDUP_REMOVED lines=13> */
.L_x_210:
[----:B------:R-:W-:Y:S05]  /*a150*/  BSYNC B1 ;  /* 0x0000000000017941 */ /* 0x000fea0003800000 */
.L_x_209:
        /* <DEDUP_REMOVED lines=10> */
.L_x_212:
[----:B------:R-:W-:Y:S05]  /*a200*/  BSYNC B1 ;  /* 0x0000000000017941 */ /* 0x000fea0003800000 */
.L_x_211:
        /* <DEDUP_REMOVED lines=10> */
.L_x_214:
[----:B------:R-:W-:Y:S05]  /*a2b0*/  BSYNC B1 ;  /* 0x0000000000017941 */ /* 0x000fea0003800000 */
.L_x_213:
        /* <DEDUP_REMOVED lines=13> */
.L_x_216:
[----:B------:R-:W-:Y:S05]  /*a390*/  BSYNC B1 ;  /* 0x0000000000017941 */ /* 0x000fea0003800000 */
.L_x_215:
        /* <DEDUP_REMOVED lines=13> */
.L_x_218:
[----:B------:R-:W-:Y:S05]  /*a470*/  BSYNC B1 ;  /* 0x0000000000017941 */ /* 0x000fea0003800000 */
.L_x_217:
        /* <DEDUP_REMOVED lines=10> */
.L_x_220:
[----:B------:R-:W-:Y:S05]  /*a520*/  BSYNC B1 ;  /* 0x0000000000017941 */ /* 0x000fea0003800000 */
.L_x_219:
        /* <DEDUP_REMOVED lines=10> */
.L_x_222:
[----:B------:R-:W-:Y:S05]  /*a5d0*/  BSYNC B1 ;  /* 0x0000000000017941 */ /* 0x000fea0003800000 */
.L_x_221:
        /* <DEDUP_REMOVED lines=13> */
.L_x_224:
[----:B------:R-:W-:Y:S05]  /*a6b0*/  BSYNC B1 ;  /* 0x0000000000017941 */ /* 0x000fea0003800000 */
.L_x_223:
        /* <DEDUP_REMOVED lines=13> */
.L_x_226:
[----:B------:R-:W-:Y:S05]  /*a790*/  BSYNC B1 ;  /* 0x0000000000017941 */ /* 0x000fea0003800000 */
.L_x_225:
        /* <DEDUP_REMOVED lines=10> */
.L_x_228:
[----:B------:R-:W-:Y:S05]  /*a840*/  BSYNC B1 ;  /* 0x0000000000017941 */ /* 0x000fea0003800000 */
.L_x_227:
        /* <DEDUP_REMOVED lines=10> */
.L_x_230:
[----:B------:R-:W-:Y:S05]  /*a8f0*/  BSYNC B1 ;  /* 0x0000000000017941 */ /* 0x000fea0003800000 */
.L_x_229:
        /* <DEDUP_REMOVED lines=13> */
.L_x_232:
[----:B------:R-:W-:Y:S05]  /*a9d0*/  BSYNC B1 ;  /* 0x0000000000017941 */ /* 0x000fea0003800000 */
.L_x_231:
        /* <DEDUP_REMOVED lines=13> */
.L_x_234:
[----:B------:R-:W-:Y:S05]  /*aab0*/  BSYNC B1 ;  /* 0x0000000000017941 */ /* 0x000fea0003800000 */
.L_x_233:
        /* <DEDUP_REMOVED lines=10> */
.L_x_236:
[----:B------:R-:W-:Y:S05]  /*ab60*/  BSYNC B1 ;  /* 0x0000000000017941 */ /* 0x000fea0003800000 */
.L_x_235:
        /* <DEDUP_REMOVED lines=10> */
.L_x_238:
[----:B------:R-:W-:Y:S05]  /*ac10*/  BSYNC B1 ;  /* 0x0000000000017941 */ /* 0x000fea0003800000 */
.L_x_237:
        /* <DEDUP_REMOVED lines=13> */
.L_x_240:
[----:B------:R-:W-:Y:S05]  /*acf0*/  BSYNC B1 ;  /* 0x0000000000017941 */ /* 0x000fea0003800000 */
.L_x_239:
        /* <DEDUP_REMOVED lines=13> */
.L_x_242:
[----:B------:R-:W-:Y:S05]  /*add0*/  BSYNC B1 ;  /* 0x0000000000017941 */ /* 0x000fea0003800000 */
.L_x_241:
        /* <DEDUP_REMOVED lines=10> */
.L_x_244:
[----:B------:R-:W-:Y:S05]  /*ae80*/  BSYNC B1 ;  /* 0x0000000000017941 */ /* 0x000fea0003800000 */
.L_x_243:
        /* <DEDUP_REMOVED lines=10> */
.L_x_246:
[----:B------:R-:W-:Y:S05]  /*af30*/  BSYNC B1 ;  /* 0x0000000000017941 */ /* 0x000fea0003800000 */
.L_x_245:
        /* <DEDUP_REMOVED lines=13> */
.L_x_248:
[----:B------:R-:W-:Y:S05]  /*b010*/  BSYNC B1 ;  /* 0x0000000000017941 */ /* 0x000fea0003800000 */
.L_x_247:
        /* <DEDUP_REMOVED lines=13> */
.L_x_250:
[----:B------:R-:W-:Y:S05]  /*b0f0*/  BSYNC B1 ;  /* 0x0000000000017941 */ /* 0x000fea0003800000 */
.L_x_249:
        /* <DEDUP_REMOVED lines=10> */
.L_x_252:
[----:B------:R-:W-:Y:S05]  /*b1a0*/  BSYNC B1 ;  /* 0x0000000000017941 */ /* 0x000fea0003800000 */
.L_x_251:
        /* <DEDUP_REMOVED lines=10> */
.L_x_254:
[----:B------:R-:W-:Y:S05]  /*b250*/  BSYNC B1 ;  /* 0x0000000000017941 */ /* 0x000fea0003800000 */
.L_x_253:
        /* <DEDUP_REMOVED lines=13> */
.L_x_256:
[----:B------:R-:W-:Y:S05]  /*b330*/  BSYNC B1 ;  /* 0x0000000000017941 */ /* 0x000fea0003800000 */
.L_x_255:
        /* <DEDUP_REMOVED lines=13> */
.L_x_258:
[----:B------:R-:W-:Y:S05]  /*b410*/  BSYNC B1 ;  /* 0x0000000000017941 */ /* 0x000fea0003800000 */
.L_x_257:
        /* <DEDUP_REMOVED lines=10> */
.L_x_260:
[----:B------:R-:W-:Y:S05]  /*b4c0*/  BSYNC B1 ;  /* 0x0000000000017941 */ /* 0x000fea0003800000 */
.L_x_259:
        /* <DEDUP_REMOVED lines=10> */
.L_x_262:
[----:B------:R-:W-:Y:S05]  /*b570*/  BSYNC B1 ;  /* 0x0000000000017941 */ /* 0x000fea0003800000 */
.L_x_261:
        /* <DEDUP_REMOVED lines=13> */
.L_x_264:
[----:B------:R-:W-:Y:S05]  /*b650*/  BSYNC B1 ;  /* 0x0000000000017941 */ /* 0x000fea0003800000 */
.L_x_263:
        /* <DEDUP_REMOVED lines=13> */
.L_x_266:
[----:B------:R-:W-:Y:S05]  /*b730*/  BSYNC B1 ;  /* 0x0000000000017941 */ /* 0x000fea0003800000 */
.L_x_265:
        /* <DEDUP_REMOVED lines=10> */
.L_x_268:
[----:B------:R-:W-:Y:S05]  /*b7e0*/  BSYNC B1 ;  /* 0x0000000000017941 */ /* 0x000fea0003800000 */
.L_x_267:
        /* <DEDUP_REMOVED lines=10> */
.L_x_270:
[----:B------:R-:W-:Y:S05]  /*b890*/  BSYNC B1 ;  /* 0x0000000000017941 */ /* 0x000fea0003800000 */
.L_x_269:
[----:B------:R-:W3:Y:S01]  /*b8a0*/  LDL.LU R22, [R1+0x5dc] ;  /* 0x0005dc0001167983 */ /* 0x000ee20000300800 */
[----:B-----5:R-:W-:Y:S01]  /*b8b0*/  HADD2.F32 R21, -RZ, R20.H0_H0 ;  /* 0x20000014ff157230 */ /* 0x020fe20000004100 */
[----:B------:R-:W-:Y:S01]  /*b8c0*/  ISETP.GT.AND P3, PT, R3, 0xf0, PT ;  /* 0x000000f00300780c */ /* 0x000fe20003f64270 */
[----:B------:R-:W-:Y:S03]  /*b8d0*/  BSSY B1, `(.L_x_271) ;  /* 0x0000008000017945 */ /* 0x000fe60003800000 */
[----:B------:R-:W-:-:S04]  /*b8e0*/  FMUL R21, R21, R16 ;  /* 0x0000001015157220 */ /* 0x000fc80000400000 */
[----:B---3--:R-:W-:-:S05]  /*b8f0*/  FFMA R21, R22, R2, R21 ;  /* 0x0000000216157223 */ /* 0x008fca0000000015 */
[----:B------:R-:W-:-:S05]  /*b900*/  F2FP.F16.F32.PACK_AB R21, RZ, R21 ;  /* 0x00000015ff15723e */ /* 0x000fca00000000ff */
[----:B------:R3:W-:Y:S01]  /*b910*/  @P0 STG.E.U16 desc[UR36][R6.64+0x1d2], R21 ;  /* 0x0001d21506000986 */ /* 0x0007e2000c101524 */
[----:B------:R-:W-:-:S13]  /*b920*/  ISETP.GT.AND P0, PT, R0, RZ, P3 ;  /* 0x000000ff0000720c */ /* 0x000fda0001f04270 */
[----:B---3--:R-:W-:Y:S05]  /*b930*/  @!P0 BRA `(.L_x_272) ;  /* 0x0000000000048947 */ /* 0x008fea0003800000 */
[----:B------:R3:W5:Y:S02]  /*b940*/  LDG.E.LTC128B.U16 R20, desc[UR36][R14.64+0x1e0] ;  /* 0x0001e0240e147981 */ /* 0x000764000c1e1520 */
.L_x_272:
[----:B------:R-:W-:Y:S05]  /*b950*/  BSYNC B1 ;  /* 0x0000000000017941 */ /* 0x000fea0003800000 */
.L_x_271:
[----:B------:R-:W2:Y:S01]  /*b960*/  LDL.LU R22, [R1+0x5e0] ;  /* 0x0005e00001167983 */ /* 0x000ea20000300800 */
[----:B-----5:R-:W-:Y:S01]  /*b970*/  HADD2.F32 R21, -RZ, R20.H0_H0 ;  /* 0x20000014ff157230 */ /* 0x020fe20000004100 */
[----:B------:R-:W-:Y:S01]  /*b980*/  ISETP.GT.AND P2, PT, R3, 0xf1, PT ;  /* 0x000000f10300780c */ /* 0x000fe20003f44270 */
[----:B------:R-:W-:Y:S03]  /*b990*/  BSSY B1, `(.L_x_273) ;  /* 0x0000008000017945 */ /* 0x000fe60003800000 */
[----:B------:R-:W-:-:S04]  /*b9a0*/  FMUL R21, R21, R16 ;  /* 0x0000001015157220 */ /* 0x000fc80000400000 */
[----:B--2---:R-:W-:-:S05]  /*b9b0*/  FFMA R21, R22, R2, R21 ;  /* 0x0000000216157223 */ /* 0x004fca0000000015 */
[----:B------:R-:W-:-:S05]  /*b9c0*/  F2FP.F16.F32.PACK_AB R21, RZ, R21 ;  /* 0x00000015ff15723e */ /* 0x000fca00000000ff */
[----:B------:R2:W-:Y:S01]  /*b9d0*/  @P0 STG.E.U16 desc[UR36][R4.64+0x1e0], R21 ;  /* 0x0001e01504000986 */ /* 0x0005e2000c101524 */
[----:B------:R-:W-:-:S13]  /*b9e0*/  ISETP.GT.AND P0, PT, R0, RZ, P2 ;  /* 0x000000ff0000720c */ /* 0x000fda0001704270 */
[----:B--2---:R-:W-:Y:S05]  /*b9f0*/  @!P0 BRA `(.L_x_274) ;  /* 0x0000000000048947 */ /* 0x004fea0003800000 */
[----:B------:R2:W5:Y:S02]  /*ba00*/  LDG.E.LTC128B.U16 R20, desc[UR36][R14.64+0x1e2] ;  /* 0x0001e2240e147981 */ /* 0x000564000c1e1520 */
.L_x_274:
[----:B------:R-:W-:Y:S05]  /*ba10*/  BSYNC B1 ;  /* 0x0000000000017941 */ /* 0x000fea0003800000 */
.L_x_273:
        /* <DEDUP_REMOVED lines=10> */
.L_x_276:
[----:B------:R-:W-:Y:S05]  /*bac0*/  BSYNC B1 ;  /* 0x0000000000017941 */ /* 0x000fea0003800000 */
.L_x_275:
        /* <DEDUP_REMOVED lines=10> */
.L_x_278:
[----:B------:R-:W-:Y:S05]  /*bb70*/  BSYNC B1 ;  /* 0x0000000000017941 */ /* 0x000fea0003800000 */
.L_x_277:
        /* <DEDUP_REMOVED lines=11> */
.L_x_280:
[----:B------:R-:W-:Y:S05]  /*bc30*/  BSYNC B1 ;  /* 0x0000000000017941 */ /* 0x000fea0003800000 */
.L_x_279:
[----:B------:R-:W2:Y:S01]  /*bc40*/  LDL.LU R22, [R1+0x5f0] ;  /* 0x0005f00001167983 */ /* 0x000ea20000300800 */
[----:B-----5:R-:W-:Y:S01]  /*bc50*/  HADD2.F32 R21, -RZ, R20.H0_H0 ;  /* 0x20000014ff157230 */ /* 0x020fe20000004100 */
[----:B------:R-:W-:Y:S04]  /*bc60*/  BSSY B1, `(.L_x_281) ;  /* 0x0000009000017945 */ /* 0x000fe80003800000 */
[----:B------:R-:W-:-:S04]  /*bc70*/  FMUL R21, R21, R16 ;  /* 0x0000001015157220 */ /* 0x000fc80000400000 */
[----:B--2---:R-:W-:-:S05]  /*bc80*/  FFMA R21, R22, R2, R21 ;  /* 0x0000000216157223 */ /* 0x004fca0000000015 */
[----:B------:R-:W-:-:S05]  /*bc90*/  F2FP.F16.F32.PACK_AB R21, RZ, R21 ;  /* 0x00000015ff15723e */ /* 0x000fca00000000ff */
[----:B------:R2:W-:Y:S01]  /*bca0*/  @P0 STG.E.U16 desc[UR36][R4.64+0x1f0], R21 ;  /* 0x0001f01504000986 */ /* 0x0005e2000c101524 */
[----:B------:R-:W-:-:S04]  /*bcb0*/  ISETP.GT.AND P0, PT, R3, 0xf9, PT ;  /* 0x000000f90300780c */ /* 0x000fc80003f04270 */
[----:B------:R-:W-:-:S13]  /*bcc0*/  ISETP.GT.AND P4, PT, R0, RZ, P0 ;  /* 0x000000ff0000720c */ /* 0x000fda0000784270 */
[----:B--2---:R-:W-:Y:S05]  /*bcd0*/  @!P4 BRA `(.L_x_282) ;  /* 0x000000000004c947 */ /* 0x004fea0003800000 */
[----:B------:R2:W5:Y:S02]  /*bce0*/  LDG.E.LTC128B.U16 R20, desc[UR36][R14.64+0x1f2] ;  /* 0x0001f2240e147981 */ /* 0x000564000c1e1520 */
.L_x_282:
[----:B------:R-:W-:Y:S05]  /*bcf0*/  BSYNC B1 ;  /* 0x0000000000017941 */ /* 0x000fea0003800000 */
.L_x_281:
        /* <DEDUP_REMOVED lines=10> */
.L_x_284:
[----:B------:R-:W-:Y:S05]  /*bda0*/  BSYNC B1 ;  /* 0x0000000000017941 */ /* 0x000fea0003800000 */
.L_x_283:
[----:B------:R-:W2:Y:S01]  /*bdb0*/  LDL.LU R22, [R1+0x5f8] ;  /* 0x0005f80001167983 */ /* 0x000ea20000300800 */
[----:B-----5:R-:W-:Y:S01]  /*bdc0*/  HADD2.F32 R21, -RZ, R20.H0_H0 ;  /* 0x20000014ff157230 */ /* 0x020fe20000004100 */
[----:B------:R-:W-:Y:S01]  /*bdd0*/  BSSY B1, `(.L_x_285) ;  /* 0x0000009000017945 */ /* 0x000fe20003800000 */
[----:B------:R-:W-:-:S03]  /*bde0*/  PRMT R152, R20, 0x7610, R152 ;  /* 0x0000761014987816 */ /* 0x000fc60000000098 */
[----:B------:R-:W-:-:S04]  /*bdf0*/  FMUL R21, R21, R16 ;  /* 0x0000001015157220 */ /* 0x000fc80000400000 */
[----:B--2---:R-:W-:-:S05]  /*be00*/  FFMA R21, R22, R2, R21 ;  /* 0x0000000216157223 */ /* 0x004fca0000000015 */
[----:B------:R-:W-:-:S05]  /*be10*/  F2FP.F16.F32.PACK_AB R21, RZ, R21 ;  /* 0x00000015ff15723e */ /* 0x000fca00000000ff */
[----:B------:R2:W-:Y:S01]  /*be20*/  @P4 STG.E.U16 desc[UR36][R6.64+0x1f0], R21 ;  /* 0x0001f01506004986 */ /* 0x0005e2000c101524 */
[----:B------:R-:W-:-:S13]  /*be30*/  ISETP.GT.AND P4, PT, R0, 0x8, P0 ;  /* 0x000000080000780c */ /* 0x000fda0000784270 */
[----:B--2---:R-:W-:Y:S05]  /*be40*/  @!P4 BRA `(.L_x_286) ;  /* 0x000000000004c947 */ /* 0x004fea0003800000 */
[----:B------:R2:W5:Y:S02]  /*be50*/  LDG.E.LTC128B.U16 R152, desc[UR36][R12.64+0x1f2] ;  /* 0x0001f2240c987981 */ /* 0x000564000c1e1520 */
.L_x_286:
[----:B------:R-:W-:Y:S05]  /*be60*/  BSYNC B1 ;  /* 0x0000000000017941 */ /* 0x000fea0003800000 */
.L_x_285:
[----:B------:R-:W3:Y:S01]  /*be70*/  LDL.LU R21, [R1+0x5fc] ;  /* 0x0005fc0001157983 */ /* 0x000ee20000300800 */
[----:B-----5:R-:W-:Y:S02]  /*be80*/  HADD2.F32 R20, -RZ, R152.H0_H0 ;  /* 0x20000098ff147230 */ /* 0x020fe40000004100 */
[----:B------:R-:W-:Y:S01]  /*be90*/  IMAD.U32 R22, RZ, RZ, UR6 ;  /* 0x00000006ff167e24 */ /* 0x000fe2000f8e00ff */
[----:B------:R-:W4:Y:S02]  /*bea0*/  LDL.LU R23, [R1+0x200] ;  /* 0x0002000001177983 */ /* 0x000f240000300800 */
[----:B------:R-:W-:-:S04]  /*beb0*/  FMUL R20, R20, R16 ;  /* 0x0000001014147220 */ /* 0x000fc80000400000 */
[----:B---3--:R-:W-:Y:S01]  /*bec0*/  FFMA R20, R21, R2, R20 ;  /* 0x0000000215147223 */ /* 0x008fe20000000014 */
[----:B------:R-:W-:-:S04]  /*bed0*/  IMAD.U32 R21, RZ, RZ, UR7 ;  /* 0x00000007ff157e24 */ /* 0x000fc8000f8e00ff */
[----:B------:R-:W-:Y:S02]  /*bee0*/  F2FP.F16.F32.PACK_AB R20, RZ, R20 ;  /* 0x00000014ff14723e */ /* 0x000fe400000000ff */
[----:B------:R-:W-:-:S03]  /*bef0*/  SHF.L.U64.HI R159, R22, 0x8, R21 ;  /* 0x00000008169f7819 */ /* 0x000fc60000010215 */
[----:B------:R3:W-:Y:S02]  /*bf00*/  @P4 STG.E.U16 desc[UR36][R6.64+0x1f2], R20 ;  /* 0x0001f21406004986 */ /* 0x0007e4000c101524 */
[----:B---3--:R-:W-:-:S04]  /*bf10*/  IMAD.U32 R20, RZ, RZ, UR6 ;  /* 0x00000006ff147e24 */ /* 0x008fc8000f8e00ff */
[----:B------:R-:W-:-:S05]  /*bf20*/  IMAD.SHL.U32 R158, R20, 0x100, RZ ;  /* 0x00000100149e7824 */ /* 0x000fca00078e00ff */
[----:B------:R-:W-:-:S05]  /*bf30*/  IADD3 R20, P4, R158, R4, RZ ;  /* 0x000000049e147210 */ /* 0x000fca0007f9e0ff */
[----:B------:R-:W-:Y:S01]  /*bf40*/  IMAD.X R21, R159, 0x1, R5, P4 ;  /* 0x000000019f157824 */ /* 0x000fe200020e0605 */
[----:B------:R-:W-:-:S13]  /*bf50*/  ISETP.GT.AND P4, PT, R0, 0x80, P5 ;  /* 0x000000800000780c */ /* 0x000fda0002f84270 */
[----:B------:R-:W3:Y:S01]  /*bf60*/  @P4 LDG.E.LTC128B.U16 R152, desc[UR36][R164.64] ;  /* 0x00000024a4984981 */ /* 0x000ee2000c1e1520 */
[----:B------:R-:W-:Y:S01]  /*bf70*/  BSSY B1, `(.L_x_287) ;  /* 0x000000a000017945 */ /* 0x000fe20003800000 */
[----:B---3--:R-:W-:-:S05]  /*bf80*/  HADD2.F32 R22, -RZ, R152.H0_H0 ;  /* 0x20000098ff167230 */ /* 0x008fca0000004100 */
[----:B------:R-:W-:-:S04]  /*bf90*/  FMUL R22, R22, R16 ;  /* 0x0000001016167220 */ /* 0x000fc80000400000 */
[----:B----4-:R-:W-:-:S05]  /*bfa0*/  FFMA R22, R23, R2, R22 ;  /* 0x0000000217167223 */ /* 0x010fca0000000016 */
[----:B------:R-:W-:-:S05]  /*bfb0*/  F2FP.F16.F32.PACK_AB R22, RZ, R22 ;  /* 0x00000016ff16723e */ /* 0x000fca00000000ff */
[----:B------:R3:W-:Y:S01]  /*bfc0*/  @P4 STG.E.U16 desc[UR36][R20.64], R22 ;  /* 0x0000001614004986 */ /* 0x0007e2000c101524 */
[----:B------:R-:W-:-:S04]  /*bfd0*/  LOP3.LUT P4, RZ, R17, 0x2, RZ, 0xc0, !PT ;  /* 0x0000000211ff7812 */ /* 0x000fc8000788c0ff */
[----:B------:R-:W-:-:S13]  /*bfe0*/  ISETP.GT.AND P4, PT, R0, 0x80, P4 ;  /* 0x000000800000780c */ /* 0x000fda0002784270 */
[----:B---3--:R-:W-:Y:S05]  /*bff0*/  @!P4 BRA `(.L_x_288) ;  /* 0x000000000004c947 */ /* 0x008fea0003800000 */
[----:B------:R3:W5:Y:S02]  /*c000*/  LDG.E.LTC128B.U16 R152, desc[UR36][R10.64+0x2] ;  /* 0x000002240a987981 */ /* 0x000764000c1e1520 */
.L_x_288:
[----:B------:R-:W-:Y:S05]  /*c010*/  BSYNC B1 ;  /* 0x0000000000017941 */ /* 0x000fea0003800000 */
.L_x_287:
[----:B------:R-:W4:Y:S01]  /*c020*/  LDL.LU R23, [R1+0x204] ;  /* 0x0002040001177983 */ /* 0x000f220000300800 */
[----:B-----5:R-:W-:Y:S01]  /*c030*/  HADD2.F32 R22, -RZ, R152.H0_H0 ;  /* 0x20000098ff167230 */ /* 0x020fe20000004100 */
[----:B------:R-:W-:Y:S01]  /*c040*/  ISETP.GT.AND P5, PT, R0, 0x88, P5 ;  /* 0x000000880000780c */ /* 0x000fe20002fa4270 */
[----:B------:R-:W-:Y:S03]  /*c050*/  BSSY B1, `(.L_x_289) ;  /* 0x0000009000017945 */ /* 0x000fe60003800000 */
[----:B------:R-:W-:-:S04]  /*c060*/  FMUL R22, R22, R16 ;  /* 0x0000001016167220 */ /* 0x000fc80000400000 */
[----:B----4-:R-:W-:-:S05]  /*c070*/  FFMA R22, R23, R2, R22 ;  /* 0x0000000217167223 */ /* 0x010fca0000000016 */
[----:B------:R-:W-:-:S05]  /*c080*/  F2FP.F16.F32.PACK_AB R22, RZ, R22 ;  /* 0x00000016ff16723e */ /* 0x000fca00000000ff */
[----:B------:R4:W-:Y:S02]  /*c090*/  @P4 STG.E.U16 desc[UR36][R20.64+0x2], R22 ;  /* 0x0000021614004986 */ /* 0x0009e4000c101524 */
[----:B----4-:R-:W-:-:S05]  /*c0a0*/  IADD3 R22, P4, R20, R163, RZ ;  /* 0x000000a314167210 */ /* 0x010fca0007f9e0ff */
[----:B------:R-:W-:Y:S01]  /*c0b0*/  IMAD.X R23, R21, 0x1, R166, P4 ;  /* 0x0000000115177824 */ /* 0x000fe200020e06a6 */
[----:B------:R-:W-:Y:S07]  /*c0c0*/  @!P5 BRA `(.L_x_290) ;  /* 0x000000000004d947 */ /* 0x000fee0003800000 */
[----:B------:R4:W5:Y:S02]  /*c0d0*/  LDG.E.LTC128B.U16 R152, desc[UR36][R156.64] ;  /* 0x000000249c987981 */ /* 0x000964000c1e1520 */
.L_x_290:
[----:B------:R-:W-:Y:S05]  /*c0e0*/  BSYNC B1 ;  /* 0x0000000000017941 */ /* 0x000fea0003800000 */
.L_x_289:
[----:B------:R-:W2:Y:S01]  /*c0f0*/  LDL.LU R154, [R1+0x208] ;  /* 0x00020800019a7983 */ /* 0x000ea20000300800 */
[----:B-----5:R-:W-:Y:S01]  /*c100*/  HADD2.F32 R153, -RZ, R152.H0_H0 ;  /* 0x20000098ff997230 */ /* 0x020fe20000004100 */
[----:B------:R-:W-:Y:S01]  /*c110*/  LOP3.LUT P4, RZ, R17, 0x2, RZ, 0xc0, !PT ;  /* 0x0000000211ff7812 */ /* 0x000fe2000788c0ff */
[----:B------:R-:W-:Y:S03]  /*c120*/  BSSY B1, `(.L_x_291) ;  /* 0x0000008000017945 */ /* 0x000fe60003800000 */
[----:B------:R-:W-:Y:S01]  /*c130*/  FMUL R153, R153, R16 ;  /* 0x0000001099997220 */ /* 0x000fe20000400000 */
[----:B------:R-:W-:-:S03]  /*c140*/  ISETP.GT.AND P4, PT, R0, 0x88, P4 ;  /* 0x000000880000780c */ /* 0x000fc60002784270 */
[----:B--2---:R-:W-:-:S05]  /*c150*/  FFMA R153, R154, R2, R153 ;  /* 0x000000029a997223 */ /* 0x004fca0000000099 */
[----:B------:R-:W-:-:S05]  /*c160*/  F2FP.F16.F32.PACK_AB R153, RZ, R153 ;  /* 0x00000099ff99723e */ /* 0x000fca00000000ff */
[----:B------:R2:W-:Y:S01]  /*c170*/  @P5 STG.E.U16 desc[UR36][R22.64], R153 ;  /* 0x0000009916005986 */ /* 0x0005e2000c101524 */
[----:B------:R-:W-:Y:S05]  /*c180*/  @!P4 BRA `(.L_x_292) ;  /* 0x000000000004c947 */ /* 0x000fea0003800000 */
[----:B------:R0:W5:Y:S02]  /*c190*/  LDG.E.LTC128B.U16 R152, desc[UR36][R8.64+0x2] ;  /* 0x0000022408987981 */ /* 0x000164000c1e1520 */
.L_x_292:
[----:B------:R-:W-:Y:S05]  /*c1a0*/  BSYNC B1 ;  /* 0x0000000000017941 */ /* 0x000fea0003800000 */
.L_x_291:
[----:B------:R-:W3:Y:S01]  /*c1b0*/  LDL.LU R154, [R1+0x20c] ;  /* 0x00020c00019a7983 */ /* 0x000ee20000300800 */
[----:B--2--5:R-:W-:Y:S01]  /*c1c0*/  HADD2.F32 R153, -RZ, R152.H0_H0 ;  /* 0x20000098ff997230 */ /* 0x024fe20000004100 */
[----:B------:R-:W-:Y:S01]  /*c1d0*/  LOP3.LUT P5, RZ, R17, 0x4, RZ, 0xc0, !PT ;  /* 0x0000000411ff7812 */ /* 0x000fe200078ac0ff */
[----:B------:R-:W-:Y:S03]  /*c1e0*/  BSSY B1, `(.L_x_293) ;  /* 0x0000008000017945 */ /* 0x000fe60003800000 */
[----:B------:R-:W-:-:S04]  /*c1f0*/  FMUL R153, R153, R16 ;  /* 0x0000001099997220 */ /* 0x000fc80000400000 */
[----:B---3--:R-:W-:-:S05]  /*c200*/  FFMA R153, R154, R2, R153 ;  /* 0x000000029a997223 */ /* 0x008fca0000000099 */
[----:B------:R-:W-:-:S05]  /*c210*/  F2FP.F16.F32.PACK_AB R153, RZ, R153 ;  /* 0x00000099ff99723e */ /* 0x000fca00000000ff */
[----:B------:R2:W-:Y:S01]  /*c220*/  @P4 STG.E.U16 desc[UR36][R22.64+0x2], R153 ;  /* 0x0000029916004986 */ /* 0x0005e2000c101524 */
[----:B------:R-:W-:-:S13]  /*c230*/  ISETP.GT.AND P4, PT, R0, 0x80, P5 ;  /* 0x000000800000780c */ /* 0x000fda0002f84270 */
[----:B--2---:R-:W-:Y:S05]  /*c240*/  @!P4 BRA `(.L_x_294) ;  /* 0x000000000004c947 */ /* 0x004fea0003800000 */
[----:B------:R2:W5:Y:S02]  /*c250*/  LDG.E.LTC128B.U16 R152, desc[UR36][R10.64+0x10] ;  /* 0x000010240a987981 */ /* 0x000564000c1e1520 */
.L_x_294:
[----:B------:R-:W-:Y:S05]  /*c260*/  BSYNC B1 ;  /* 0x0000000000017941 */ /* 0x000fea0003800000 */
.L_x_293:
[----:B------:R-:W3:Y:S01]  /*c270*/  LDL.LU R154, [R1+0x210] ;  /* 0x00021000019a7983 */ /* 0x000ee20000300800 */
[----:B-----5:R-:W-:Y:S01]  /*c280*/  HADD2.F32 R153, -RZ, R152.H0_H0 ;  /* 0x20000098ff997230 */ /* 0x020fe20000004100 */
[----:B------:R-:W-:Y:S01]  /*c290*/  LOP3.LUT P5, RZ, R17, 0x8, RZ, 0xc0, !PT ;  /* 0x0000000811ff7812 */ /* 0x000fe200078ac0ff */
[----:B------:R-:W-:Y:S03]  /*c2a0*/  BSSY B1, `(.L_x_295) ;  /* 0x0000008000017945 */ /* 0x000fe60003800000 */
[----:B------:R-:W-:-:S04]  /*c2b0*/  FMUL R153, R153, R16 ;  /* 0x0000001099997220 */ /* 0x000fc80000400000 */
[----:B---3--:R-:W-:-:S05]  /*c2c0*/  FFMA R153, R154, R2, R153 ;  /* 0x000000029a997223 */ /* 0x008fca0000000099 */
[----:B------:R-:W-:-:S05]  /*c2d0*/  F2FP.F16.F32.PACK_AB R153, RZ, R153 ;  /* 0x00000099ff99723e */ /* 0x000fca00000000ff */
[----:B------:R3:W-:Y:S01]  /*c2e0*/  @P4 STG.E.U16 desc[UR36][R20.64+0x10], R153 ;  /* 0x0000109914004986 */ /* 0x0007e2000c101524 */
[----:B------:R-:W-:-:S13]  /*c2f0*/  ISETP.GT.AND P4, PT, R0, 0x80, P5 ;  /* 0x000000800000780c */ /* 0x000fda0002f84270 */
[----:B---3--:R-:W-:Y:S05]  /*c300*/  @!P4 BRA `(.L_x_296) ;  /* 0x000000000004c947 */ /* 0x008fea0003800000 */
[----:B------:R3:W5:Y:S02]  /*c310*/  LDG.E.LTC128B.U16 R152, desc[UR36][R10.64+0x12] ;  /* 0x000012240a987981 */ /* 0x000764000c1e1520 */
.L_x_296:
[----:B------:R-:W-:Y:S05]  /*c320*/  BSYNC B1 ;  /* 0x0000000000017941 */ /* 0x000fea0003800000 */
.L_x_295:
[----:B------:R-:W2:Y:S01]  /*c330*/  LDL.LU R154, [R1+0x214] ;  /* 0x00021400019a7983 */ /* 0x000ea20000300800 */
[----:B-----5:R-:W-:Y:S01]  /*c340*/  HADD2.F32 R153, -RZ, R152.H0_H0 ;  /* 0x20000098ff997230 */ /* 0x020fe20000004100 */
[----:B------:R-:W-:Y:S04]  /*c350*/  BSSY B1, `(.L_x_297) ;  /* 0x0000009000017945 */ /* 0x000fe80003800000 */
[----:B------:R-:W-:-:S04]  /*c360*/  FMUL R153, R153, R16 ;  /* 0x0000001099997220 */ /* 0x000fc80000400000 */
[----:B--2---:R-:W-:-:S05]  /*c370*/  FFMA R153, R154, R2, R153 ;  /* 0x000000029a997223 */ /* 0x004fca0000000099 */
[----:B------:R-:W-:-:S05]  /*c380*/  F2FP.F16.F32.PACK_AB R153, RZ, R153 ;  /* 0x00000099ff99723e */ /* 0x000fca00000000ff */
[----:B------:R2:W-:Y:S01]  /*c390*/  @P4 STG.E.U16 desc[UR36][R20.64+0x12], R153 ;  /* 0x0000129914004986 */ /* 0x0005e2000c101524 */
[----:B------:R-:W-:-:S04]  /*c3a0*/  LOP3.LUT P4, RZ, R17, 0x4, RZ, 0xc0, !PT ;  /* 0x0000000411ff7812 */ /* 0x000fc8000788c0ff */
[----:B------:R-:W-:-:S13]  /*c3b0*/  ISETP.GT.AND P4, PT, R0, 0x88, P4 ;  /* 0x000000880000780c */ /* 0x000fda0002784270 */
[----:B--2---:R-:W-:Y:S05]  /*c3c0*/  @!P4 BRA `(.L_x_298) ;  /* 0x000000000004c947 */ /* 0x004fea0003800000 */
[----:B------:R2:W5:Y:S02]  /*c3d0*/  LDG.E.LTC128B.U16 R152, desc[UR36][R8.64+0x10] ;  /* 0x0000102408987981 */ /* 0x000564000c1e1520 */
.L_x_298:
[----:B------:R-:W-:Y:S05]  /*c3e0*/  BSYNC B1 ;  /* 0x0000000000017941 */ /* 0x000fea0003800000 */
.L_x_297:
        /* <DEDUP_REMOVED lines=10> */
.L_x_300:
[----:B------:R-:W-:Y:S05]  /*c490*/  BSYNC B1 ;  /* 0x0000000000017941 */ /* 0x000fea0003800000 */
.L_x_299:
[----:B------:R-:W2:Y:S01]  /*c4a0*/  LDL.LU R154, [R1+0x21c] ;  /* 0x00021c00019a7983 */ /* 0x000ea20000300800 */
[----:B-----5:R-:W-:Y:S01]  /*c4b0*/  HADD2.F32 R153, -RZ, R152.H0_H0 ;  /* 0x20000098ff997230 */ /* 0x020fe20000004100 */
[----:B------:R-:W-:Y:S01]  /*c4c0*/  LOP3.LUT P5, RZ, R17, 0x10, RZ, 0xc0, !PT ;  /* 0x0000001011ff7812 */ /* 0x000fe200078ac0ff */
[----:B------:R-:W-:Y:S03]  /*c4d0*/  BSSY B1, `(.L_x_301) ;  /* 0x0000008000017945 */ /* 0x000fe60003800000 */
[----:B------:R-:W-:-:S04]  /*c4e0*/  FMUL R153, R153, R16 ;  /* 0x0000001099997220 */ /* 0x000fc80000400000 */
[----:B--2---:R-:W-:-:S05]  /*c4f0*/  FFMA R153, R154, R2, R153 ;  /* 0x000000029a997223 */ /* 0x004fca0000000099 */
[----:B------:R-:W-:-:S05]  /*c500*/  F2FP.F16.F32.PACK_AB R153, RZ, R153 ;  /* 0x00000099ff99723e */ /* 0x000fca00000000ff */
[----:B------:R2:W-:Y:S01]  /*c510*/  @P4 STG.E.U16 desc[UR36][R22.64+0x12], R153 ;  /* 0x0000129916004986 */ /* 0x0005e2000c101524 */
[----:B------:R-:W-:-:S13]  /*c520*/  ISETP.GT.AND P4, PT, R0, 0x80, P5 ;  /* 0x000000800000780c */ /* 0x000fda0002f84270 */
[----:B--2---:R-:W-:Y:S05]  /*c530*/  @!P4 BRA `(.L_x_302) ;  /* 0x000000000004c947 */ /* 0x004fea0003800000 */
[----:B------:R2:W5:Y:S02]  /*c540*/  LDG.E.LTC128B.U16 R152, desc[UR36][R10.64+0x20] ;  /* 0x000020240a987981 */ /* 0x000564000c1e1520 */
.L_x_302:
[----:B------:R-:W-:Y:S05]  /*c550*/  BSYNC B1 ;  /* 0x0000000000017941 */ /* 0x000fea0003800000 */
.L_x_301:
        /* <DEDUP_REMOVED lines=11> */
.L_x_304:
[----:B------:R-:W-:Y:S05]  /*c610*/  BSYNC B1 ;  /* 0x0000000000017941 */ /* 0x000fea0003800000 */
.L_x_303:
        /* <DEDUP_REMOVED lines=11> */
.L_x_306:
[----:B------:R-:W-:Y:S05]  /*c6d0*/  BSYNC B1 ;  /* 0x0000000000017941 */ /* 0x000fea0003800000 */
.L_x_305:
        /* <DEDUP_REMOVED lines=10> */
.L_x_308:
[----:B------:R-:W-:Y:S05]  /*c780*/  BSYNC B1 ;  /* 0x0000000000017941 */ /* 0x000fea0003800000 */
.L_x_307:
        /* <DEDUP_REMOVED lines=11> */
.L_x_310:
[----:B------:R-:W-:Y:S05]  /*c840*/  BSYNC B1 ;  /* 0x0000000000017941 */ /* 0x000fea0003800000 */
.L_x_309:
        /* <DEDUP_REMOVED lines=11> */
.L_x_312:
[----:B------:R-:W-:Y:S05]  /*c900*/  BSYNC B1 ;  /* 0x0000000000017941 */ /* 0x000fea0003800000 */
.L_x_311:
        /* <DEDUP_REMOVED lines=11> */
.L_x_314:
[----:B------:R-:W-:Y:S05]  /*c9c0*/  BSYNC B1 ;  /* 0x0000000000017941 */ /* 0x000fea0003800000 */
.L_x_313:
        /* <DEDUP_REMOVED lines=10> */
.L_x_316:
[----:B------:R-:W-:Y:S05]  /*ca70*/  BSYNC B1 ;  /* 0x0000000000017941 */ /* 0x000fea0003800000 */
.L_x_315:
        /* <DEDUP_REMOVED lines=11> */
.L_x_318:
[----:B------:R-:W-:Y:S05]  /*cb30*/  BSYNC B1 ;  /* 0x0000000000017941 */ /* 0x000fea0003800000 */
.L_x_317:
        /* <DEDUP_REMOVED lines=11> */
.L_x_320:
[----:B------:R-:W-:Y:S05]  /*cbf0*/  BSYNC B1 ;  /* 0x0000000000017941 */ /* 0x000fea0003800000 */
.L_x_319:
        /* <DEDUP_REMOVED lines=11> */
.L_x_322:
[----:B------:R-:W-:Y:S05]  /*ccb0*/  BSYNC B1 ;  /* 0x0000000000017941 */ /* 0x000fea0003800000 */
.L_x_321:
        /* <DEDUP_REMOVED lines=10> */
.L_x_324:
[----:B------:R-:W-:Y:S05]  /*cd60*/  BSYNC B1 ;  /* 0x0000000000017941 */ /* 0x000fea0003800000 */
.L_x_323:
        /* <DEDUP_REMOVED lines=11> */
.L_x_326:
[----:B------:R-:W-:Y:S05]  /*ce20*/  BSYNC B1 ;  /* 0x0000000000017941 */ /* 0x000fea0003800000 */
.L_x_325:
        /* <DEDUP_REMOVED lines=11> */
.L_x_328:
[----:B------:R-:W-:Y:S05]  /*cee0*/  BSYNC B1 ;  /* 0x0000000000017941 */ /* 0x000fea0003800000 */
.L_x_327:
        /* <DEDUP_REMOVED lines=11> */
.L_x_330:
[----:B------:R-:W-:Y:S05]  /*cfa0*/  BSYNC B1 ;  /* 0x0000000000017941 */ /* 0x000fea0003800000 */
.L_x_329:
        /* <DEDUP_REMOVED lines=10> */
.L_x_332:
[----:B------:R-:W-:Y:S05]  /*d050*/  BSYNC B1 ;  /* 0x0000000000017941 */ /* 0x000fea0003800000 */
.L_x_331:
        /* <DEDUP_REMOVED lines=11> */
.L_x_334:
[----:B------:R-:W-:Y:S05]  /*d110*/  BSYNC B1 ;  /* 0x0000000000017941 */ /* 0x000fea0003800000 */
.L_x_333:
        /* <DEDUP_REMOVED lines=11> */
.L_x_336:
[----:B------:R-:W-:Y:S05]  /*d1d0*/  BSYNC B1 ;  /* 0x0000000000017941 */ /* 0x000fea0003800000 */
.L_x_335:
        /* <DEDUP_REMOVED lines=11> */
.L_x_338:
[----:B------:R-:W-:Y:S05]  /*d290*/  BSYNC B1 ;  /* 0x0000000000017941 */ /* 0x000fea0003800000 */
.L_x_337:
        /* <DEDUP_REMOVED lines=10> */
.L_x_340:
[----:B------:R-:W-:Y:S05]  /*d340*/  BSYNC B1 ;  /* 0x0000000000017941 */ /* 0x000fea0003800000 */
.L_x_339:
        /* <DEDUP_REMOVED lines=11> */
.L_x_342:
[----:B------:R-:W-:Y:S05]  /*d400*/  BSYNC B1 ;  /* 0x0000000000017941 */ /* 0x000fea0003800000 */
.L_x_341:
        /* <DEDUP_REMOVED lines=11> */
.L_x_344:
[----:B------:R-:W-:Y:S05]  /*d4c0*/  BSYNC B1 ;  /* 0x0000000000017941 */ /* 0x000fea0003800000 */
.L_x_343:
        /* <DEDUP_REMOVED lines=11> */
.L_x_346:
[----:B------:R-:W-:Y:S05]  /*d580*/  BSYNC B1 ;  /* 0x0000000000017941 */ /* 0x000fea0003800000 */
.L_x_345:
        /* <DEDUP_REMOVED lines=10> */
.L_x_348:
[----:B------:R-:W-:Y:S05]  /*d630*/  BSYNC B1 ;  /* 0x0000000000017941 */ /* 0x000fea0003800000 */
.L_x_347:
        /* <DEDUP_REMOVED lines=11> */
.L_x_350:
[----:B------:R-:W-:Y:S05]  /*d6f0*/  BSYNC B1 ;  /* 0x0000000000017941 */ /* 0x000fea0003800000 */
.L_x_349:
        /* <DEDUP_REMOVED lines=11> */
.L_x_352:
[----:B------:R-:W-:Y:S05]  /*d7b0*/  BSYNC B1 ;  /* 0x0000000000017941 */ /* 0x000fea0003800000 */
.L_x_351:
        /* <DEDUP_REMOVED lines=11> */
.L_x_354:
[----:B------:R-:W-:Y:S05]  /*d870*/  BSYNC B1 ;  /* 0x0000000000017941 */ /* 0x000fea0003800000 */
.L_x_353:
        /* <DEDUP_REMOVED lines=10> */
.L_x_356:
[----:B------:R-:W-:Y:S05]  /*d920*/  BSYNC B1 ;  /* 0x0000000000017941 */ /* 0x000fea0003800000 */
.L_x_355:
        /* <DEDUP_REMOVED lines=11> */
.L_x_358:
[----:B------:R-:W-:Y:S05]  /*d9e0*/  BSYNC B1 ;  /* 0x0000000000017941 */ /* 0x000fea0003800000 */
.L_x_357:
        /* <DEDUP_REMOVED lines=11> */
.L_x_360:
[----:B------:R-:W-:Y:S05]  /*daa0*/  BSYNC B1 ;  /* 0x0000000000017941 */ /* 0x000fea0003800000 */
.L_x_359:
        /* <DEDUP_REMOVED lines=11> */
.L_x_362:
[----:B------:R-:W-:Y:S05]  /*db60*/  BSYNC B1 ;  /* 0x0000000000017941 */ /* 0x000fea0003800000 */
.L_x_361:
        /* <DEDUP_REMOVED lines=10> */
.L_x_364:
[----:B------:R-:W-:Y:S05]  /*dc10*/  BSYNC B1 ;  /* 0x0000000000017941 */ /* 0x000fea0003800000 */
.L_x_363:
        /* <DEDUP_REMOVED lines=11> */
.L_x_366:
[----:B------:R-:W-:Y:S05]  /*dcd0*/  BSYNC B1 ;  /* 0x0000000000017941 */ /* 0x000fea0003800000 */
.L_x_365:
        /* <DEDUP_REMOVED lines=11> */
.L_x_368:
[----:B------:R-:W-:Y:S05]  /*dd90*/  BSYNC B1 ;  /* 0x0000000000017941 */ /* 0x000fea0003800000 */
.L_x_367:
        /* <DEDUP_REMOVED lines=11> */
.L_x_370:
[----:B------:R-:W-:Y:S05]  /*de50*/  BSYNC B1 ;  /* 0x0000000000017941 */ /* 0x000fea0003800000 */
.L_x_369:
        /* <DEDUP_REMOVED lines=10> */
.L_x_372:
[----:B------:R-:W-:Y:S05]  /*df00*/  BSYNC B1 ;  /* 0x0000000000017941 */ /* 0x000fea0003800000 */
.L_x_371:
        /* <DEDUP_REMOVED lines=11> */
.L_x_374:
[----:B------:R-:W-:Y:S05]  /*dfc0*/  BSYNC B1 ;  /* 0x0000000000017941 */ /* 0x000fea0003800000 */
.L_x_373:
        /* <DEDUP_REMOVED lines=11> */
.L_x_376:
[----:B------:R-:W-:Y:S05]  /*e080*/  BSYNC B1 ;  /* 0x0000000000017941 */ /* 0x000fea0003800000 */
.L_x_375:
        /* <DEDUP_REMOVED lines=11> */
.L_x_378:
[----:B------:R-:W-:Y:S05]  /*e140*/  BSYNC B1 ;  /* 0x0000000000017941 */ /* 0x000fea0003800000 */
.L_x_377:
        /* <DEDUP_REMOVED lines=10> */
.L_x_380:
[----:B------:R-:W-:Y:S05]  /*e1f0*/  BSYNC B1 ;  /* 0x0000000000017941 */ /* 0x000fea0003800000 */
.L_x_379:
        /* <DEDUP_REMOVED lines=11> */
.L_x_382:
[----:B------:R-:W-:Y:S05]  /*e2b0*/  BSYNC B1 ;  /* 0x0000000000017941 */ /* 0x000fea0003800000 */
.L_x_381:
        /* <DEDUP_REMOVED lines=11> */
.L_x_384:
[----:B------:R-:W-:Y:S05]  /*e370*/  BSYNC B1 ;  /* 0x0000000000017941 */ /* 0x000fea0003800000 */
.L_x_383:
        /* <DEDUP_REMOVED lines=11> */
.L_x_386:
[----:B------:R-:W-:Y:S05]  /*e430*/  BSYNC B1 ;  /* 0x0000000000017941 */ /* 0x000fea0003800000 */
.L_x_385:
        /* <DEDUP_REMOVED lines=10> */
.L_x_388:
[----:B------:R-:W-:Y:S05]  /*e4e0*/  BSYNC B1 ;  /* 0x0000000000017941 */ /* 0x000fea0003800000 */
.L_x_387:
        /* <DEDUP_REMOVED lines=11> */
.L_x_390:
[----:B------:R-:W-:Y:S05]  /*e5a0*/  BSYNC B1 ;  /* 0x0000000000017941 */ /* 0x000fea0003800000 */
.L_x_389:
        /* <DEDUP_REMOVED lines=11> */
.L_x_392:
[----:B------:R-:W-:Y:S05]  /*e660*/  BSYNC B1 ;  /* 0x0000000000017941 */ /* 0x000fea0003800000 */
.L_x_391:
        /* <DEDUP_REMOVED lines=11> */
.L_x_394:
[----:B------:R-:W-:Y:S05]  /*e720*/  BSYNC B1 ;  /* 0x0000000000017941 */ /* 0x000fea0003800000 */
.L_x_393:
        /* <DEDUP_REMOVED lines=10> */
.L_x_396:
[----:B------:R-:W-:Y:S05]  /*e7d0*/  BSYNC B1 ;  /* 0x0000000000017941 */ /* 0x000fea0003800000 */
.L_x_395:
        /* <DEDUP_REMOVED lines=11> */
.L_x_398:
[----:B------:R-:W-:Y:S05]  /*e890*/  BSYNC B1 ;  /* 0x0000000000017941 */ /* 0x000fea0003800000 */
.L_x_397:
        /* <DEDUP_REMOVED lines=11> */
.L_x_400:
[----:B------:R-:W-:Y:S05]  /*e950*/  BSYNC B1 ;  /* 0x0000000000017941 */ /* 0x000fea0003800000 */
.L_x_399:
        /* <DEDUP_REMOVED lines=11> */
.L_x_402:
[----:B------:R-:W-:Y:S05]  /*ea10*/  BSYNC B1 ;  /* 0x0000000000017941 */ /* 0x000fea0003800000 */
.L_x_401:
        /* <DEDUP_REMOVED lines=10> */
.L_x_404:
[----:B------:R-:W-:Y:S05]  /*eac0*/  BSYNC B1 ;  /* 0x0000000000017941 */ /* 0x000fea0003800000 */
.L_x_403:
        /* <DEDUP_REMOVED lines=11> */
.L_x_406:
[----:B------:R-:W-:Y:S05]  /*eb80*/  BSYNC B1 ;  /* 0x0000000000017941 */ /* 0x000fea0003800000 */
.L_x_405:
        /* <DEDUP_REMOVED lines=11> */
.L_x_408:
[----:B------:R-:W-:Y:S05]  /*ec40*/  BSYNC B1 ;  /* 0x0000000000017941 */ /* 0x000fea0003800000 */
.L_x_407:
        /* <DEDUP_REMOVED lines=11> */
.L_x_410:
[----:B------:R-:W-:Y:S05]  /*ed00*/  BSYNC B1 ;  /* 0x0000000000017941 */ /* 0x000fea0003800000 */
.L_x_409:
        /* <DEDUP_REMOVED lines=10> */
.L_x_412:
[----:B------:R-:W-:Y:S05]  /*edb0*/  BSYNC B1 ;  /* 0x0000000000017941 */ /* 0x000fea0003800000 */
.L_x_411:
        /* <DEDUP_REMOVED lines=11> */
.L_x_414:
[----:B------:R-:W-:Y:S05]  /*ee70*/  BSYNC B1 ;  /* 0x0000000000017941 */ /* 0x000fea0003800000 */
.L_x_413:
        /* <DEDUP_REMOVED lines=11> */
.L_x_416:
[----:B------:R-:W-:Y:S05]  /*ef30*/  BSYNC B1 ;  /* 0x0000000000017941 */ /* 0x000fea0003800000 */
.L_x_415:
        /* <DEDUP_REMOVED lines=11> */
.L_x_418:
[----:B------:R-:W-:Y:S05]  /*eff0*/  BSYNC B1 ;  /* 0x0000000000017941 */ /* 0x000fea0003800000 */
.L_x_417:
        /* <DEDUP_REMOVED lines=10> */
.L_x_420:
[----:B------:R-:W-:Y:S05]  /*f0a0*/  BSYNC B1 ;  /* 0x0000000000017941 */ /* 0x000fea0003800000 */
.L_x_419:
        /* <DEDUP_REMOVED lines=11> */
.L_x_422:
[----:B------:R-:W-:Y:S05]  /*f160*/  BSYNC B1 ;  /* 0x0000000000017941 */ /* 0x000fea0003800000 */
.L_x_421:
        /* <DEDUP_REMOVED lines=11> */
.L_x_424:
[----:B------:R-:W-:Y:S05]  /*f220*/  BSYNC B1 ;  /* 0x0000000000017941 */ /* 0x000fea0003800000 */
.L_x_423:
        /* <DEDUP_REMOVED lines=11> */
.L_x_426:
[----:B------:R-:W-:Y:S05]  /*f2e0*/  BSYNC B1 ;  /* 0x0000000000017941 */ /* 0x000fea0003800000 */
.L_x_425:
        /* <DEDUP_REMOVED lines=10> */
.L_x_428:
[----:B------:R-:W-:Y:S05]  /*f390*/  BSYNC B1 ;  /* 0x0000000000017941 */ /* 0x000fea0003800000 */
.L_x_427:
        /* <DEDUP_REMOVED lines=11> */
.L_x_430:
[----:B------:R-:W-:Y:S05]  /*f450*/  BSYNC B1 ;  /* 0x0000000000017941 */ /* 0x000fea0003800000 */
.L_x_429:
        /* <DEDUP_REMOVED lines=11> */
.L_x_432:
[----:B------:R-:W-:Y:S05]  /*f510*/  BSYNC B1 ;  /* 0x0000000000017941 */ /* 0x000fea0003800000 */
.L_x_431:
        /* <DEDUP_REMOVED lines=11> */
.L_x_434:
[----:B------:R-:W-:Y:S05]  /*f5d0*/  BSYNC B1 ;  /* 0x0000000000017941 */ /* 0x000fea0003800000 */
.L_x_433:
        /* <DEDUP_REMOVED lines=10> */
.L_x_436:
[----:B------:R-:W-:Y:S05]  /*f680*/  BSYNC B1 ;  /* 0x0000000000017941 */ /* 0x000fea0003800000 */
.L_x_435:
        /* <DEDUP_REMOVED lines=11> */
.L_x_438:
[----:B------:R-:W-:Y:S05]  /*f740*/  BSYNC B1 ;  /* 0x0000000000017941 */ /* 0x000fea0003800000 */
.L_x_437:
        /* <DEDUP_REMOVED lines=11> */
.L_x_440:
[----:B------:R-:W-:Y:S05]  /*f800*/  BSYNC B1 ;  /* 0x0000000000017941 */ /* 0x000fea0003800000 */
.L_x_439:
        /* <DEDUP_REMOVED lines=11> */
.L_x_442:
[----:B------:R-:W-:Y:S05]  /*f8c0*/  BSYNC B1 ;  /* 0x0000000000017941 */ /* 0x000fea0003800000 */
.L_x_441:
        /* <DEDUP_REMOVED lines=10> */
.L_x_444:
[----:B------:R-:W-:Y:S05]  /*f970*/  BSYNC B1 ;  /* 0x0000000000017941 */ /* 0x000fea0003800000 */
.L_x_443:
        /* <DEDUP_REMOVED lines=11> */
.L_x_446:
[----:B------:R-:W-:Y:S05]  /*fa30*/  BSYNC B1 ;  /* 0x0000000000017941 */ /* 0x000fea0003800000 */
.L_x_445:
        /* <DEDUP_REMOVED lines=11> */
.L_x_448:
[----:B------:R-:W-:Y:S05]  /*faf0*/  BSYNC B1 ;  /* 0x0000000000017941 */ /* 0x000fea0003800000 */
.L_x_447:
        /* <DEDUP_REMOVED lines=11> */
.L_x_450:
[----:B------:R-:W-:Y:S05]  /*fbb0*/  BSYNC B1 ;  /* 0x0000000000017941 */ /* 0x000fea0003800000 */
.L_x_449:
        /* <DEDUP_REMOVED lines=10> */
.L_x_452:
[----:B------:R-:W-:Y:S05]  /*fc60*/  BSYNC B1 ;  /* 0x0000000000017941 */ /* 0x000fea0003800000 */
.L_x_451:
        /* <DEDUP_REMOVED lines=11> */
.L_x_454:
[----:B------:R-:W-:Y:S05]  /*fd20*/  BSYNC B1 ;  /* 0x0000000000017941 */ /* 0x000fea0003800000 */
.L_x_453:
        /* <DEDUP_REMOVED lines=11> */
.L_x_456:
[----:B------:R-:W-:Y:S05]  /*fde0*/  BSYNC B1 ;  /* 0x0000000000017941 */ /* 0x000fea0003800000 */
.L_x_455:
        /* <DEDUP_REMOVED lines=11> */
.L_x_458:
[----:B------:R-:W-:Y:S05]  /*fea0*/  BSYNC B1 ;  /* 0x0000000000017941 */ /* 0x000fea0003800000 */
.L_x_457:
        /* <DEDUP_REMOVED lines=10> */
.L_x_460:
[----:B------:R-:W-:Y:S05]  /*ff50*/  BSYNC B1 ;  /* 0x0000000000017941 */ /* 0x000fea0003800000 */
.L_x_459:
        /* <DEDUP_REMOVED lines=11> */
.L_x_462:
[----:B------:R-:W-:Y:S05]  /*10010*/  BSYNC B1 ;  /* 0x0000000000017941 */ /* 0x000fea0003800000 */
.L_x_461:
        /* <DEDUP_REMOVED lines=11> */
.L_x_464:
[----:B------:R-:W-:Y:S05]  /*100d0*/  BSYNC B1 ;  /* 0x0000000000017941 */ /* 0x000fea0003800000 */
.L_x_463:
        /* <DEDUP_REMOVED lines=11> */
.L_x_466:
[----:B------:R-:W-:Y:S05]  /*10190*/  BSYNC B1 ;  /* 0x0000000000017941 */ /* 0x000fea0003800000 */
.L_x_465:
        /* <DEDUP_REMOVED lines=10> */
.L_x_468:
[----:B------:R-:W-:Y:S05]  /*10240*/  BSYNC B1 ;  /* 0x0000000000017941 */ /* 0x000fea0003800000 */
.L_x_467:
        /* <DEDUP_REMOVED lines=11> */
.L_x_470:
[----:B------:R-:W-:Y:S05]  /*10300*/  BSYNC B1 ;  /* 0x0000000000017941 */ /* 0x000fea0003800000 */
.L_x_469:
        /* <DEDUP_REMOVED lines=11> */
.L_x_472:
[----:B------:R-:W-:Y:S05]  /*103c0*/  BSYNC B1 ;  /* 0x0000000000017941 */ /* 0x000fea0003800000 */
.L_x_471:
        /* <DEDUP_REMOVED lines=11> */
.L_x_474:
[----:B------:R-:W-:Y:S05]  /*10480*/  BSYNC B1 ;  /* 0x0000000000017941 */ /* 0x000fea0003800000 */
.L_x_473:
        /* <DEDUP_REMOVED lines=10> */
.L_x_476:
[----:B------:R-:W-:Y:S05]  /*10530*/  BSYNC B1 ;  /* 0x0000000000017941 */ /* 0x000fea0003800000 */
.L_x_475:
        /* <DEDUP_REMOVED lines=11> */
.L_x_478:
[----:B------:R-:W-:Y:S05]  /*105f0*/  BSYNC B1 ;  /* 0x0000000000017941 */ /* 0x000fea0003800000 */
.L_x_477:
        /* <DEDUP_REMOVED lines=11> */
.L_x_480:
[----:B------:R-:W-:Y:S05]  /*106b0*/  BSYNC B1 ;  /* 0x0000000000017941 */ /* 0x000fea0003800000 */
.L_x_479:
        /* <DEDUP_REMOVED lines=11> */
.L_x_482:
[----:B------:R-:W-:Y:S05]  /*10770*/  BSYNC B1 ;  /* 0x0000000000017941 */ /* 0x000fea0003800000 */
.L_x_481:
        /* <DEDUP_REMOVED lines=10> */
.L_x_484:
[----:B------:R-:W-:Y:S05]  /*10820*/  BSYNC B1 ;  /* 0x0000000000017941 */ /* 0x000fea0003800000 */
.L_x_483:
        /* <DEDUP_REMOVED lines=11> */
.L_x_486:
[----:B------:R-:W-:Y:S05]  /*108e0*/  BSYNC B1 ;  /* 0x0000000000017941 */ /* 0x000fea0003800000 */
.L_x_485:
        /* <DEDUP_REMOVED lines=11> */
.L_x_488:
[----:B------:R-:W-:Y:S05]  /*109a0*/  BSYNC B1 ;  /* 0x0000000000017941 */ /* 0x000fea0003800000 */
.L_x_487:
        /* <DEDUP_REMOVED lines=11> */
.L_x_490:
[----:B------:R-:W-:Y:S05]  /*10a60*/  BSYNC B1 ;  /* 0x0000000000017941 */ /* 0x000fea0003800000 */
.L_x_489:
        /* <DEDUP_REMOVED lines=10> */
.L_x_492:
[----:B------:R-:W-:Y:S05]  /*10b10*/  BSYNC B1 ;  /* 0x0000000000017941 */ /* 0x000fea0003800000 */
.L_x_491:
        /* <DEDUP_REMOVED lines=11> */
.L_x_494:
[----:B------:R-:W-:Y:S05]  /*10bd0*/  BSYNC B1 ;  /* 0x0000000000017941 */ /* 0x000fea0003800000 */
.L_x_493:
        /* <DEDUP_REMOVED lines=11> */
.L_x_496:
[----:B------:R-:W-:Y:S05]  /*10c90*/  BSYNC B1 ;  /* 0x0000000000017941 */ /* 0x000fea0003800000 */
.L_x_495:
        /* <DEDUP_REMOVED lines=11> */
.L_x_498:
[----:B------:R-:W-:Y:S05]  /*10d50*/  BSYNC B1 ;  /* 0x0000000000017941 */ /* 0x000fea0003800000 */
.L_x_497:
        /* <DEDUP_REMOVED lines=10> */
.L_x_500:
[----:B------:R-:W-:Y:S05]  /*10e00*/  BSYNC B1 ;  /* 0x0000000000017941 */ /* 0x000fea0003800000 */
.L_x_499:
        /* <DEDUP_REMOVED lines=11> */
.L_x_502:
[----:B------:R-:W-:Y:S05]  /*10ec0*/  BSYNC B1 ;  /* 0x0000000000017941 */ /* 0x000fea0003800000 */
.L_x_501:
        /* <DEDUP_REMOVED lines=11> */
.L_x_504:
[----:B------:R-:W-:Y:S05]  /*10f80*/  BSYNC B1 ;  /* 0x0000000000017941 */ /* 0x000fea0003800000 */
.L_x_503:
        /* <DEDUP_REMOVED lines=11> */
.L_x_506:
[----:B------:R-:W-:Y:S05]  /*11040*/  BSYNC B1 ;  /* 0x0000000000017941 */ /* 0x000fea0003800000 */
.L_x_505:
        /* <DEDUP_REMOVED lines=10> */
.L_x_508:
[----:B------:R-:W-:Y:S05]  /*110f0*/  BSYNC B1 ;  /* 0x0000000000017941 */ /* 0x000fea0003800000 */
.L_x_507:
        /* <DEDUP_REMOVED lines=11> */
.L_x_510:
[----:B------:R-:W-:Y:S05]  /*111b0*/  BSYNC B1 ;  /* 0x0000000000017941 */ /* 0x000fea0003800000 */
.L_x_509:
        /* <DEDUP_REMOVED lines=11> */
.L_x_512:
[----:B------:R-:W-:Y:S05]  /*11270*/  BSYNC B1 ;  /* 0x0000000000017941 */ /* 0x000fea0003800000 */
.L_x_511:
        /* <DEDUP_REMOVED lines=11> */
.L_x_514:
[----:B------:R-:W-:Y:S05]  /*11330*/  BSYNC B1 ;  /* 0x0000000000017941 */ /* 0x000fea0003800000 */
.L_x_513:
        /* <DEDUP_REMOVED lines=10> */
.L_x_516:
[----:B------:R-:W-:Y:S05]  /*113e0*/  BSYNC B1 ;  /* 0x0000000000017941 */ /* 0x000fea0003800000 */
.L_x_515:
        /* <DEDUP_REMOVED lines=11> */
.L_x_518:
[----:B------:R-:W-:Y:S05]  /*114a0*/  BSYNC B1 ;  /* 0x0000000000017941 */ /* 0x000fea0003800000 */
.L_x_517:
        /* <DEDUP_REMOVED lines=10> */
.L_x_520:
[----:B------:R-:W-:Y:S05]  /*11550*/  BSYNC B1 ;  /* 0x0000000000017941 */ /* 0x000fea0003800000 */
.L_x_519:
[----:B------:R-:W2:Y:S01]  /*11560*/  LDL.LU R154, [R1+0x3d4] ;  /* 0x0003d400019a7983 */ /* 0x000ea20000300800 */
[----:B-----5:R-:W-:Y:S01]  /*11570*/  HADD2.F32 R153, -RZ, R152.H0_H0 ;  /* 0x20000098ff997230 */ /* 0x020fe20000004100 */
        /* <DEDUP_REMOVED lines=8> */
.L_x_522:
[----:B------:R-:W-:Y:S05]  /*11600*/  BSYNC B1 ;  /* 0x0000000000017941 */ /* 0x000fea0003800000 */
.L_x_521:
[----:B------:R-:W3:Y:S01]  /*11610*/  LDL.LU R154, [R1+0x3d8] ;  /* 0x0003d800019a7983 */ /* 0x000ee20000300800 */
[----:B--2--5:R-:W-:Y:S01]  /*11620*/  HADD2.F32 R153, -RZ, R152.H0_H0 ;  /* 0x20000098ff997230 */ /* 0x024fe20000004100 */
        /* <DEDUP_REMOVED lines=8> */
.L_x_524:
[----:B------:R-:W-:Y:S05]  /*116b0*/  BSYNC B1 ;  /* 0x0000000000017941 */ /* 0x000fea0003800000 */
.L_x_523:
[----:B------:R-:W4:Y:S01]  /*116c0*/  LDL.LU R154, [R1+0x3dc] ;  /* 0x0003dc00019a7983 */ /* 0x000f220000300800 */
[----:B--2--5:R-:W-:Y:S01]  /*116d0*/  HADD2.F32 R153, -RZ, R152.H0_H0 ;  /* 0x20000098ff997230 */ /* 0x024fe20000004100 */
[----:B------:R-:W-:Y:S01]  /*116e0*/  ISETP.GT.AND P5, PT, R0, 0x80, P3 ;  /* 0x000000800000780c */ /* 0x000fe20001fa4270 */
[----:B------:R-:W-:Y:S03]  /*116f0*/  BSSY B1, `(.L_x_525) ;  /* 0x0000007000017945 */ /* 0x000fe60003800000 */
[----:B------:R-:W-:-:S04]  /*11700*/  FMUL R153, R153, R16 ;  /* 0x0000001099997220 */ /* 0x000fc80000400000 */
[----:B----4-:R-:W-:-:S05]  /*11710*/  FFMA R153, R154, R2, R153 ;  /* 0x000000029a997223 */ /* 0x010fca0000000099 */
[----:B------:R-:W-:-:S05]  /*11720*/  F2FP.F16.F32.PACK_AB R153, RZ, R153 ;  /* 0x00000099ff99723e */ /* 0x000fca00000000ff */
[----:B------:R2:W-:Y:S01]  /*11730*/  @P4 STG.E.U16 desc[UR36][R22.64+0x1d2], R153 ;  /* 0x0001d29916004986 */ /* 0x0005e2000c101524 */
[----:B------:R-:W-:Y:S05]  /*11740*/  @!P5 BRA `(.L_x_526) ;  /* 0x000000000004d947 */ /* 0x000fea0003800000 */
[----:B------:R4:W5:Y:S02]  /*11750*/  LDG.E.LTC128B.U16 R152, desc[UR36][R10.64+0x1e0] ;  /* 0x0001e0240a987981 */ /* 0x000964000c1e1520 */
.L_x_526:
[----:B------:R-:W-:Y:S05]  /*11760*/  BSYNC B1 ;  /* 0x0000000000017941 */ /* 0x000fea0003800000 */
.L_x_525:
        /* <DEDUP_REMOVED lines=10> */
.L_x_528:
[----:B------:R-:W-:Y:S05]  /*11810*/  BSYNC B1 ;  /* 0x0000000000017941 */ /* 0x000fea0003800000 */
.L_x_527:
        /* <DEDUP_REMOVED lines=10> */
.L_x_530:
[----:B------:R-:W-:Y:S05]  /*118c0*/  BSYNC B1 ;  /* 0x0000000000017941 */ /* 0x000fea0003800000 */
.L_x_529:
        /* <DEDUP_REMOVED lines=10> */
.L_x_532:
[----:B------:R-:W-:Y:S05]  /*11970*/  BSYNC B1 ;  /* 0x0000000000017941 */ /* 0x000fea0003800000 */
.L_x_531:
        /* <DEDUP_REMOVED lines=10> */
.L_x_534:
[----:B------:R-:W-:Y:S05]  /*11a20*/  BSYNC B1 ;  /* 0x0000000000017941 */ /* 0x000fea0003800000 */
.L_x_533:
        /* <DEDUP_REMOVED lines=10> */
.L_x_536:
[----:B------:R-:W-:Y:S05]  /*11ad0*/  BSYNC B1 ;  /* 0x0000000000017941 */ /* 0x000fea0003800000 */
.L_x_535:
        /* <DEDUP_REMOVED lines=10> */
.L_x_538:
[----:B------:R-:W-:Y:S05]  /*11b80*/  BSYNC B1 ;  /* 0x0000000000017941 */ /* 0x000fea0003800000 */
.L_x_537:
        /* <DEDUP_REMOVED lines=10> */
.L_x_540:
[----:B------:R-:W-:Y:S05]  /*11c30*/  BSYNC B1 ;  /* 0x0000000000017941 */ /* 0x000fea0003800000 */
.L_x_539:
[----:B------:R-:W4:Y:S01]  /*11c40*/  LDL.LU R154, [R1+0x3fc] ;  /* 0x0003fc00019a7983 */ /* 0x000f220000300800 */
[----:B--2--5:R-:W-:Y:S01]  /*11c50*/  HADD2.F32 R153, -RZ, R152.H0_H0 ;  /* 0x20000098ff997230 */ /* 0x024fe20000004100 */
[----:B------:R-:W-:Y:S01]  /*11c60*/  ISETP.GT.AND P3, PT, R3, 0x100, PT ;  /* 0x000001000300780c */ /* 0x000fe20003f64270 */
[----:B------:R-:W-:Y:S01]  /*11c70*/  @P0 IMAD.MOV.U32 R155, RZ, RZ, R23 ;  /* 0x000000ffff9b0224 */ /* 0x000fe200078e0017 */
[----:B------:R-:W-:Y:S01]  /*11c80*/  LOP3.LUT R17, R17, 0xfffffffe, RZ, 0xc0, !PT ;  /* 0xfffffffe11117812 */ /* 0x000fe200078ec0ff */
[----:B------:R-:W-:Y:S01]  /*11c90*/  BSSY B1, `(.L_x_541) ;  /* 0x000000b000017945 */ /* 0x000fe20003800000 */
[----:B------:R-:W-:Y:S01]  /*11ca0*/  FMUL R153, R153, R16 ;  /* 0x0000001099997220 */ /* 0x000fe20000400000 */
[----:B------:R-:W-:-:S08]  /*11cb0*/  ISETP.GT.AND P1, PT, R0, RZ, P3 ;  /* 0x000000ff0000720c */ /* 0x000fd00001f24270 */
[----:B------:R-:W-:Y:S01]  /*11cc0*/  @P3 LOP3.LUT R17, R17, 0x1, RZ, 0xfc, !PT ;  /* 0x0000000111113812 */ /* 0x000fe200078efcff */
[----:B----4-:R-:W-:Y:S01]  /*11cd0*/  FFMA R153, R154, R2, R153 ;  /* 0x000000029a997223 */ /* 0x010fe20000000099 */
[--C-:B------:R-:W-:Y:S01]  /*11ce0*/  @P0 IMAD.MOV.U32 R154, RZ, RZ, R22.reuse ;  /* 0x000000ffff9a0224 */ /* 0x100fe200078e0016 */
[----:B------:R-:W-:-:S03]  /*11cf0*/  PRMT R22, R152, 0x7610, R22 ;  /* 0x0000761098167816 */ /* 0x000fc60000000016 */
[----:B------:R-:W-:-:S05]  /*11d00*/  F2FP.F16.F32.PACK_AB R153, RZ, R153 ;  /* 0x00000099ff99723e */ /* 0x000fca00000000ff */
[----:B------:R2:W-:Y:S01]  /*11d10*/  @P0 STG.E.U16 desc[UR36][R154.64+0x1f2], R153 ;  /* 0x0001f2999a000986 */ /* 0x0005e2000c101524 */
[----:B------:R-:W-:Y:S05]  /*11d20*/  @!P1 BRA `(.L_x_542) ;  /* 0x0000000000049947 */ /* 0x000fea0003800000 */
[----:B------:R4:W5:Y:S02]  /*11d30*/  LDG.E.LTC128B.U16 R22, desc[UR36][R14.64+0x200] ;  /* 0x000200240e167981 */ /* 0x000964000c1e1520 */
.L_x_542:
[----:B------:R-:W-:Y:S05]  /*11d40*/  BSYNC B1 ;  /* 0x0000000000017941 */ /* 0x000fea0003800000 */
.L_x_541:
[----:B------:R-:W3:Y:S01]  /*11d50*/  LDL.LU R152, [R1] ;  /* 0x0000000001987983 */ /* 0x000ee20000300800 */
[----:B-----5:R-:W-:Y:S01]  /*11d60*/  HADD2.F32 R23, -RZ, R22.H0_H0 ;  /* 0x20000016ff177230 */ /* 0x020fe20000004100 */
        /* <DEDUP_REMOVED lines=11> */
.L_x_544:
[----:B------:R-:W-:Y:S05]  /*11e20*/  BSYNC B1 ;  /* 0x0000000000017941 */ /* 0x000fea0003800000 */
.L_x_543:
[----:B------:R-:W2:Y:S01]  /*11e30*/  LDL.LU R152, [R1+0x4] ;  /* 0x0000040001987983 */ /* 0x000ea20000300800 */
[----:B---3-5:R-:W-:Y:S01]  /*11e40*/  HADD2.F32 R23, -RZ, R22.H0_H0 ;  /* 0x20000016ff177230 */ /* 0x028fe20000004100 */
        /* <DEDUP_REMOVED lines=8> */
.L_x_546:
[----:B------:R-:W-:Y:S05]  /*11ed0*/  BSYNC B1 ;  /* 0x0000000000017941 */ /* 0x000fea0003800000 */
.L_x_545:
        /* <DEDUP_REMOVED lines=10> */
.L_x_548:
[----:B------:R-:W-:Y:S05]  /*11f80*/  BSYNC B1 ;  /* 0x0000000000017941 */ /* 0x000fea0003800000 */
.L_x_547:
[----:B------:R-:W3:Y:S01]  /*11f90*/  LDL.LU R152, [R1+0xc] ;  /* 0x00000c0001987983 */ /* 0x000ee20000300800 */
[----:B--2--5:R-:W-:Y:S01]  /*11fa0*/  HADD2.F32 R23, -RZ, R22.H0_H0 ;  /* 0x20000016ff177230 */ /* 0x024fe20000004100 */
        /* <DEDUP_REMOVED lines=11> */
.L_x_550:
[----:B------:R-:W-:Y:S05]  /*12060*/  BSYNC B1 ;  /* 0x0000000000017941 */ /* 0x000fea0003800000 */
.L_x_549:
[----:B------:R-:W4:Y:S01]  /*12070*/  LDL.LU R152, [R1+0x10] ;  /* 0x0000100001987983 */ /* 0x000f220000300800 */
[----:B--2--5:R-:W-:Y:S01]  /*12080*/  HADD2.F32 R23, -RZ, R22.H0_H0 ;  /* 0x20000016ff177230 */ /* 0x024fe20000004100 */
        /* <DEDUP_REMOVED lines=11> */
.L_x_552:
[----:B------:R-:W-:Y:S05]  /*12140*/  BSYNC B1 ;  /* 0x0000000000017941 */ /* 0x000fea0003800000 */
.L_x_551:
        /* <DEDUP_REMOVED lines=10> */
.L_x_554:
[----:B------:R-:W-:Y:S05]  /*121f0*/  BSYNC B1 ;  /* 0x0000000000017941 */ /* 0x000fea0003800000 */
.L_x_553:
        /* <DEDUP_REMOVED lines=10> */
.L_x_556:
[----:B------:R-:W-:Y:S05]  /*122a0*/  BSYNC B1 ;  /* 0x0000000000017941 */ /* 0x000fea0003800000 */
.L_x_555:
[----:B------:R-:W3:Y:S01]  /*122b0*/  LDL.LU R152, [R1+0x1c] ;  /* 0x00001c0001987983 */ /* 0x000ee20000300800 */
[----:B--2--5:R-:W-:Y:S01]  /*122c0*/  HADD2.F32 R23, -RZ, R22.H0_H0 ;  /* 0x20000016ff177230 */ /* 0x024fe20000004100 */
[----:B------:R-:W-:Y:S01]  /*122d0*/  IADD3 R154, P0, P2, R163, R4, R158 ;  /* 0x00000004a39a7210 */ /* 0x000fe20007a1e09e */
[----:B------:R-:W-:Y:S01]  /*122e0*/  BSSY B1, `(.L_x_557) ;  /* 0x000000c000017945 */ /* 0x000fe20003800000 */
[----:B------:R-:W-:Y:S02]  /*122f0*/  ISETP.GT.AND P3, PT, R3, 0x110, PT ;  /* 0x000001100300780c */ /* 0x000fe40003f64270 */
[----:B------:R-:W-:Y:S01]  /*12300*/  FMUL R23, R23, R16 ;  /* 0x0000001017177220 */ /* 0x000fe20000400000 */
[----:B------:R-:W-:Y:S02]  /*12310*/  IADD3.X R155, R166, R5, R159, P0, P2 ;  /* 0x00000005a69b7210 */ /* 0x000fe400007e449f */
[----:B------:R-:W-:Y:S02]  /*12320*/  ISETP.GT.AND P0, PT, R0, RZ, P3 ;  /* 0x000000ff0000720c */ /* 0x000fe40001f04270 */
[----:B------:R-:W-:-:S06]  /*12330*/  LOP3.LUT R17, R17, 0xffffffef, RZ, 0xc0, !PT ;  /* 0xffffffef11117812 */ /* 0x000fcc00078ec0ff */
[----:B------:R-:W-:Y:S01]  /*12340*/  @P3 LOP3.LUT R17, R17, 0x10, RZ, 0xfc, !PT ;  /* 0x0000001011113812 */ /* 0x000fe200078efcff */
[----:B---3--:R-:W-:-:S05]  /*12350*/  FFMA R23, R152, R2, R23 ;  /* 0x0000000298177223 */ /* 0x008fca0000000017 */
[----:B------:R-:W-:-:S05]  /*12360*/  F2FP.F16.F32.PACK_AB R23, RZ, R23 ;  /* 0x00000017ff17723e */ /* 0x000fca00000000ff */
[----:B------:R2:W-:Y:S01]  /*12370*/  @P1 STG.E.U16 desc[UR36][R6.64+0x212], R23 ;  /* 0x0002121706001986 */ /* 0x0005e2000c101524 */
[----:B------:R-:W-:Y:S05]  /*12380*/  @!P0 BRA `(.L_x_558) ;  /* 0x0000000000048947 */ /* 0x000fea0003800000 */
[----:B------:R3:W5:Y:S02]  /*12390*/  LDG.E.LTC128B.U16 R22, desc[UR36][R14.64+0x220] ;  /* 0x000220240e167981 */ /* 0x000764000c1e1520 */
.L_x_558:
[----:B------:R-:W-:Y:S05]  /*123a0*/  BSYNC B1 ;  /* 0x0000000000017941 */ /* 0x000fea0003800000 */
.L_x_557:
[----:B------:R-:W4:Y:S01]  /*123b0*/  LDL.LU R152, [R1+0x20] ;  /* 0x0000200001987983 */ /* 0x000f220000300800 */
[----:B--2--5:R-:W-:Y:S01]  /*123c0*/  HADD2.F32 R23, -RZ, R22.H0_H0 ;  /* 0x20000016ff177230 */ /* 0x024fe20000004100 */
[----:B------:R-:W-:Y:S01]  /*123d0*/  ISETP.GT.AND P1, PT, R3, 0x111, PT ;  /* 0x000001110300780c */ /* 0x000fe20003f24270 */
[----:B------:R-:W-:Y:S01]  /*123e0*/  BSSY B1, `(.L_x_559) ;  /* 0x000000a000017945 */ /* 0x000fe20003800000 */
[----:B------:R-:W-:Y:S02]  /*123f0*/  LOP3.LUT R17, R17, 0xffffffbf, RZ, 0xc0, !PT ;  /* 0xffffffbf11117812 */ /* 0x000fe400078ec0ff */
[----:B------:R-:W-:-:S09]  /*12400*/  FMUL R23, R23, R16 ;  /* 0x0000001017177220 */ /* 0x000fd20000400000 */
[----:B------:R-:W-:Y:S01]  /*12410*/  @P1 LOP3.LUT R17, R17, 0x40, RZ, 0xfc, !PT ;  /* 0x0000004011111812 */ /* 0x000fe200078efcff */
[----:B----4-:R-:W-:-:S05]  /*12420*/  FFMA R23, R152, R2, R23 ;  /* 0x0000000298177223 */ /* 0x010fca0000000017 */
[----:B------:R-:W-:-:S05]  /*12430*/  F2FP.F16.F32.PACK_AB R23, RZ, R23 ;  /* 0x00000017ff17723e */ /* 0x000fca00000000ff */
[----:B------:R2:W-:Y:S01]  /*12440*/  @P0 STG.E.U16 desc[UR36][R4.64+0x220], R23 ;  /* 0x0002201704000986 */ /* 0x0005e2000c101524 */
[----:B------:R-:W-:-:S13]  /*12450*/  ISETP.GT.AND P0, PT, R0, RZ, P1 ;  /* 0x000000ff0000720c */ /* 0x000fda0000f04270 */
[----:B--2---:R-:W-:Y:S05]  /*12460*/  @!P0 BRA `(.L_x_560) ;  /* 0x0000000000048947 */ /* 0x004fea0003800000 */
[----:B------:R2:W5:Y:S02]  /*12470*/  LDG.E.LTC128B.U16 R22, desc[UR36][R14.64+0x222] ;  /* 0x000222240e167981 */ /* 0x000564000c1e1520 */
.L_x_560:
[----:B------:R-:W-:Y:S05]  /*12480*/  BSYNC B1 ;  /* 0x0000000000017941 */ /* 0x000fea0003800000 */
.L_x_559:
[----:B------:R-:W4:Y:S01]  /*12490*/  LDL.LU R152, [R1+0x24] ;  /* 0x0000240001987983 */ /* 0x000f220000300800 */
[----:B-----5:R-:W-:Y:S01]  /*124a0*/  HADD2.F32 R23, -RZ, R22.H0_H0 ;  /* 0x20000016ff177230 */ /* 0x020fe20000004100 */
[----:B------:R-:W-:Y:S04]  /*124b0*/  BSSY B1, `(.L_x_561) ;  /* 0x0000008000017945 */ /* 0x000fe80003800000 */
[----:B------:R-:W-:-:S04]  /*124c0*/  FMUL R23, R23, R16 ;  /* 0x0000001017177220 */ /* 0x000fc80000400000 */
[----:B----4-:R-:W-:-:S05]  /*124d0*/  FFMA R23, R152, R2, R23 ;  /* 0x0000000298177223 */ /* 0x010fca0000000017 */
[----:B------:R-:W-:-:S05]  /*124e0*/  F2FP.F16.F32.PACK_AB R23, RZ, R23 ;  /* 0x00000017ff17723e */ /* 0x000fca00000000ff */
[----:B------:R4:W-:Y:S01]  /*124f0*/  @P0 STG.E.U16 desc[UR36][R4.64+0x222], R23 ;  /* 0x0002221704000986 */ /* 0x0009e2000c101524 */
[----:B------:R-:W-:-:S13]  /*12500*/  ISETP.GT.AND P0, PT, R0, 0x8, P3 ;  /* 0x000000080000780c */ /* 0x000fda0001f04270 */
[----:B----4-:R-:W-:Y:S05]  /*12510*/  @!P0 BRA `(.L_x_562) ;  /* 0x0000000000048947 */ /* 0x010fea0003800000 */
[----:B------:R4:W5:Y:S02]  /*12520*/  LDG.E.LTC128B.U16 R22, desc[UR36][R12.64+0x220] ;  /* 0x000220240c167981 */ /* 0x000964000c1e1520 */
.L_x_562:
[----:B------:R-:W-:Y:S05]  /*12530*/  BSYNC B1 ;  /* 0x0000000000017941 */ /* 0x000fea0003800000 */
.L_x_561:
        /* <DEDUP_REMOVED lines=11> */
.L_x_564:
[----:B------:R-:W-:Y:S05]  /*125f0*/  BSYNC B1 ;  /* 0x0000000000017941 */ /* 0x000fea0003800000 */
.L_x_563:
        /* <DEDUP_REMOVED lines=9> */
[----:B------:R3:W-:Y:S02]  /*12690*/  @P0 STG.E.U16 desc[UR36][R6.64+0x222], R22 ;  /* 0x0002221606000986 */ /* 0x0007e4000c101524 */
[----:B---3--:R-:W-:-:S05]  /*126a0*/  IADD3 R22, P0, R163, R20, RZ ;  /* 0x00000014a3167210 */ /* 0x008fca0007f1e0ff */
[----:B------:R-:W-:Y:S01]  /*126b0*/  IMAD.X R23, R166, 0x1, R21, P0 ;  /* 0x00000001a6177824 */ /* 0x000fe200000e0615 */
[----:B------:R-:W-:-:S13]  /*126c0*/  ISETP.GT.AND P0, PT, R0, RZ, P2 ;  /* 0x000000ff0000720c */ /* 0x000fda0001704270 */
[----:B------:R-:W-:Y:S05]  /*126d0*/  @!P0 BRA `(.L_x_566) ;  /* 0x0000000000048947 */ /* 0x000fea0003800000 */
[----:B------:R3:W5:Y:S02]  /*126e0*/  LDG.E.LTC128B.U16 R152, desc[UR36][R14.64+0x230] ;  /* 0x000230240e987981 */ /* 0x000764000c1e1520 */
.L_x_566:
[----:B------:R-:W-:Y:S05]  /*126f0*/  BSYNC B1 ;  /* 0x0000000000017941 */ /* 0x000fea0003800000 */
.L_x_565:
        /* <DEDUP_REMOVED lines=13> */
.L_x_568:
[----:B------:R-:W-:Y:S05]  /*127d0*/  BSYNC B1 ;  /* 0x0000000000017941 */ /* 0x000fea0003800000 */
.L_x_567:
        /* <DEDUP_REMOVED lines=10> */
.L_x_570:
[----:B------:R-:W-:Y:S05]  /*12880*/  BSYNC B1 ;  /* 0x0000000000017941 */ /* 0x000fea0003800000 */
.L_x_569:
        /* <DEDUP_REMOVED lines=10> */
.L_x_572:
[----:B------:R-:W-:Y:S05]  /*12930*/  BSYNC B1 ;  /* 0x0000000000017941 */ /* 0x000fea0003800000 */
.L_x_571:
        /* <DEDUP_REMOVED lines=13> */
.L_x_574:
[----:B------:R-:W-:Y:S05]  /*12a10*/  BSYNC B1 ;  /* 0x0000000000017941 */ /* 0x000fea0003800000 */
.L_x_573:
        /* <DEDUP_REMOVED lines=13> */
.L_x_576:
[----:B------:R-:W-:Y:S05]  /*12af0*/  BSYNC B1 ;  /* 0x0000000000017941 */ /* 0x000fea0003800000 */
.L_x_575:
        /* <DEDUP_REMOVED lines=10> */
.L_x_578:
[----:B------:R-:W-:Y:S05]  /*12ba0*/  BSYNC B1 ;  /* 0x0000000000017941 */ /* 0x000fea0003800000 */
.L_x_577:
        /* <DEDUP_REMOVED lines=10> */
.L_x_580:
[----:B------:R-:W-:Y:S05]  /*12c50*/  BSYNC B1 ;  /* 0x0000000000017941 */ /* 0x000fea0003800000 */
.L_x_579:
        /* <DEDUP_REMOVED lines=13> */
.L_x_582:
[----:B------:R-:W-:Y:S05]  /*12d30*/  BSYNC B1 ;  /* 0x0000000000017941 */ /* 0x000fea0003800000 */
.L_x_581:
        /* <DEDUP_REMOVED lines=13> */
.L_x_584:
[----:B------:R-:W-:Y:S05]  /*12e10*/  BSYNC B1 ;  /* 0x0000000000017941 */ /* 0x000fea0003800000 */
.L_x_583:
        /* <DEDUP_REMOVED lines=10> */
.L_x_586:
[----:B------:R-:W-:Y:S05]  /*12ec0*/  BSYNC B1 ;  /* 0x0000000000017941 */ /* 0x000fea0003800000 */
.L_x_585:
        /* <DEDUP_REMOVED lines=10> */
.L_x_588:
[----:B------:R-:W-:Y:S05]  /*12f70*/  BSYNC B1 ;  /* 0x0000000000017941 */ /* 0x000fea0003800000 */
.L_x_587:
        /* <DEDUP_REMOVED lines=13> */
.L_x_590:
[----:B------:R-:W-:Y:S05]  /*13050*/  BSYNC B1 ;  /* 0x0000000000017941 */ /* 0x000fea0003800000 */
.L_x_589:
        /* <DEDUP_REMOVED lines=13> */
.L_x_592:
[----:B------:R-:W-:Y:S05]  /*13130*/  BSYNC B1 ;  /* 0x0000000000017941 */ /* 0x000fea0003800000 */
.L_x_591:
        /* <DEDUP_REMOVED lines=10> */
.L_x_594:
[----:B------:R-:W-:Y:S05]  /*131e0*/  BSYNC B1 ;  /* 0x0000000000017941 */ /* 0x000fea0003800000 */
.L_x_593:
        /* <DEDUP_REMOVED lines=10> */
.L_x_596:
[----:B------:R-:W-:Y:S05]  /*13290*/  BSYNC B1 ;  /* 0x0000000000017941 */ /* 0x000fea0003800000 */
.L_x_595:
        /* <DEDUP_REMOVED lines=13> */
.L_x_598:
[----:B------:R-:W-:Y:S05]  /*13370*/  BSYNC B1 ;  /* 0x0000000000017941 */ /* 0x000fea0003800000 */
.L_x_597:
        /* <DEDUP_REMOVED lines=13> */
.L_x_600:
[----:B------:R-:W-:Y:S05]  /*13450*/  BSYNC B1 ;  /* 0x0000000000017941 */ /* 0x000fea0003800000 */
.L_x_599:
        /* <DEDUP_REMOVED lines=10> */
.L_x_602:
[----:B------:R-:W-:Y:S05]  /*13500*/  BSYNC B1 ;  /* 0x0000000000017941 */ /* 0x000fea0003800000 */
.L_x_601:
        /* <DEDUP_REMOVED lines=10> */
.L_x_604:
[----:B------:R-:W-:Y:S05]  /*135b0*/  BSYNC B1 ;  /* 0x0000000000017941 */ /* 0x000fea0003800000 */
.L_x_603:
        /* <DEDUP_REMOVED lines=13> */
.L_x_606:
[----:B------:R-:W-:Y:S05]  /*13690*/  BSYNC B1 ;  /* 0x0000000000017941 */ /* 0x000fea0003800000 */
.L_x_605:
        /* <DEDUP_REMOVED lines=13> */
.L_x_608:
[----:B------:R-:W-:Y:S05]  /*13770*/  BSYNC B1 ;  /* 0x0000000000017941 */ /* 0x000fea0003800000 */
.L_x_607:
        /* <DEDUP_REMOVED lines=10> */
.L_x_610:
[----:B------:R-:W-:Y:S05]  /*13820*/  BSYNC B1 ;  /* 0x0000000000017941 */ /* 0x000fea0003800000 */
.L_x_609:
        /* <DEDUP_REMOVED lines=10> */
.L_x_612:
[----:B------:R-:W-:Y:S05]  /*138d0*/  BSYNC B1 ;  /* 0x0000000000017941 */ /* 0x000fea0003800000 */
.L_x_611:
        /* <DEDUP_REMOVED lines=13> */
.L_x_614:
[----:B------:R-:W-:Y:S05]  /*139b0*/  BSYNC B1 ;  /* 0x0000000000017941 */ /* 0x000fea0003800000 */
.L_x_613:
        /* <DEDUP_REMOVED lines=13> */
.L_x_616:
[----:B------:R-:W-:Y:S05]  /*13a90*/  BSYNC B1 ;  /* 0x0000000000017941 */ /* 0x000fea0003800000 */
.L_x_615:
        /* <DEDUP_REMOVED lines=10> */
.L_x_618:
[----:B------:R-:W-:Y:S05]  /*13b40*/  BSYNC B1 ;  /* 0x0000000000017941 */ /* 0x000fea0003800000 */
.L_x_617:
        /* <DEDUP_REMOVED lines=10> */
.L_x_620:
[----:B------:R-:W-:Y:S05]  /*13bf0*/  BSYNC B1 ;  /* 0x0000000000017941 */ /* 0x000fea0003800000 */
.L_x_619:
        /* <DEDUP_REMOVED lines=13> */
.L_x_622:
[----:B------:R-:W-:Y:S05]  /*13cd0*/  BSYNC B1 ;  /* 0x0000000000017941 */ /* 0x000fea0003800000 */
.L_x_621:
        /* <DEDUP_REMOVED lines=13> */
.L_x_624:
[----:B------:R-:W-:Y:S05]  /*13db0*/  BSYNC B1 ;  /* 0x0000000000017941 */ /* 0x000fea0003800000 */
.L_x_623:
        /* <DEDUP_REMOVED lines=10> */
.L_x_626:
[----:B------:R-:W-:Y:S05]  /*13e60*/  BSYNC B1 ;  /* 0x0000000000017941 */ /* 0x000fea0003800000 */
.L_x_625:
        /* <DEDUP_REMOVED lines=10> */
.L_x_628:
[----:B------:R-:W-:Y:S05]  /*13f10*/  BSYNC B1 ;  /* 0x0000000000017941 */ /* 0x000fea0003800000 */
.L_x_627:
        /* <DEDUP_REMOVED lines=13> */
.L_x_630:
[----:B------:R-:W-:Y:S05]  /*13ff0*/  BSYNC B1 ;  /* 0x0000000000017941 */ /* 0x000fea0003800000 */
.L_x_629:
        /* <DEDUP_REMOVED lines=13> */
.L_x_632:
[----:B------:R-:W-:Y:S05]  /*140d0*/  BSYNC B1 ;  /* 0x0000000000017941 */ /* 0x000fea0003800000 */
.L_x_631:
        /* <DEDUP_REMOVED lines=10> */
.L_x_634:
[----:B------:R-:W-:Y:S05]  /*14180*/  BSYNC B1 ;  /* 0x0000000000017941 */ /* 0x000fea0003800000 */
.L_x_633:
        /* <DEDUP_REMOVED lines=10> */
.L_x_636:
[----:B------:R-:W-:Y:S05]  /*14230*/  BSYNC B1 ;  /* 0x0000000000017941 */ /* 0x000fea0003800000 */
.L_x_635:
        /* <DEDUP_REMOVED lines=13> */
.L_x_638:
[----:B------:R-:W-:Y:S05]  /*14310*/  BSYNC B1 ;  /* 0x0000000000017941 */ /* 0x000fea0003800000 */
.L_x_637:
        /* <DEDUP_REMOVED lines=13> */
.L_x_640:
[----:B------:R-:W-:Y:S05]  /*143f0*/  BSYNC B1 ;  /* 0x0000000000017941 */ /* 0x000fea0003800000 */
.L_x_639:
        /* <DEDUP_REMOVED lines=10> */
.L_x_642:
[----:B------:R-:W-:Y:S05]  /*144a0*/  BSYNC B1 ;  /* 0x0000000000017941 */ /* 0x000fea0003800000 */
.L_x_641:
        /* <DEDUP_REMOVED lines=10> */
.L_x_644:
[----:B------:R-:W-:Y:S05]  /*14550*/  BSYNC B1 ;  /* 0x0000000000017941 */ /* 0x000fea0003800000 */
.L_x_643:
        /* <DEDUP_REMOVED lines=13> */
.L_x_646:
[----:B------:R-:W-:Y:S05]  /*14630*/  BSYNC B1 ;  /* 0x0000000000017941 */ /* 0x000fea0003800000 */
.L_x_645:
        /* <DEDUP_REMOVED lines=13> */
.L_x_648:
[----:B------:R-:W-:Y:S05]  /*14710*/  BSYNC B1 ;  /* 0x0000000000017941 */ /* 0x000fea0003800000 */
.L_x_647:
        /* <DEDUP_REMOVED lines=10> */
.L_x_650:
[----:B------:R-:W-:Y:S05]  /*147c0*/  BSYNC B1 ;  /* 0x0000000000017941 */ /* 0x000fea0003800000 */
.L_x_649:
        /* <DEDUP_REMOVED lines=10> */
.L_x_652:
[----:B------:R-:W-:Y:S05]  /*14870*/  BSYNC B1 ;  /* 0x0000000000017941 */ /* 0x000fea0003800000 */
.L_x_651:
        /* <DEDUP_REMOVED lines=13> */
.L_x_654:
[----:B------:R-:W-:Y:S05]  /*14950*/  BSYNC B1 ;  /* 0x0000000000017941 */ /* 0x000fea0003800000 */
.L_x_653:
        /* <DEDUP_REMOVED lines=13> */
.L_x_656:
[----:B------:R-:W-:Y:S05]  /*14a30*/  BSYNC B1 ;  /* 0x0000000000017941 */ /* 0x000fea0003800000 */
.L_x_655:
        /* <DEDUP_REMOVED lines=10> */
.L_x_658:
[----:B------:R-:W-:Y:S05]  /*14ae0*/  BSYNC B1 ;  /* 0x0000000000017941 */ /* 0x000fea0003800000 */
.L_x_657:
        /* <DEDUP_REMOVED lines=10> */
.L_x_660:
[----:B------:R-:W-:Y:S05]  /*14b90*/  BSYNC B1 ;  /* 0x0000000000017941 */ /* 0x000fea0003800000 */
.L_x_659:
        /* <DEDUP_REMOVED lines=13> */
.L_x_662:
[----:B------:R-:W-:Y:S05]  /*14c70*/  BSYNC B1 ;  /* 0x0000000000017941 */ /* 0x000fea0003800000 */
.L_x_661:
        /* <DEDUP_REMOVED lines=13> */
.L_x_664:
[----:B------:R-:W-:Y:S05]  /*14d50*/  BSYNC B1 ;  /* 0x0000000000017941 */ /* 0x000fea0003800000 */
.L_x_663:
        /* <DEDUP_REMOVED lines=10> */
.L_x_666:
[----:B------:R-:W-:Y:S05]  /*14e00*/  BSYNC B1 ;  /* 0x0000000000017941 */ /* 0x000fea0003800000 */
.L_x_665:
        /* <DEDUP_REMOVED lines=10> */
.L_x_668:
[----:B------:R-:W-:Y:S05]  /*14eb0*/  BSYNC B1 ;  /* 0x0000000000017941 */ /* 0x000fea0003800000 */
.L_x_667:
        /* <DEDUP_REMOVED lines=13> */
.L_x_670:
[----:B------:R-:W-:Y:S05]  /*14f90*/  BSYNC B1 ;  /* 0x0000000000017941 */ /* 0x000fea0003800000 */
.L_x_669:
        /* <DEDUP_REMOVED lines=13> */
.L_x_672:
[----:B------:R-:W-:Y:S05]  /*15070*/  BSYNC B1 ;  /* 0x0000000000017941 */ /* 0x000fea0003800000 */
.L_x_671:
        /* <DEDUP_REMOVED lines=10> */
.L_x_674:
[----:B------:R-:W-:Y:S05]  /*15120*/  BSYNC B1 ;  /* 0x0000000000017941 */ /* 0x000fea0003800000 */
.L_x_673:
        /* <DEDUP_REMOVED lines=10> */
.L_x_676:
[----:B------:R-:W-:Y:S05]  /*151d0*/  BSYNC B1 ;  /* 0x0000000000017941 */ /* 0x000fea0003800000 */
.L_x_675:
        /* <DEDUP_REMOVED lines=13> */
.L_x_678:
[----:B------:R-:W-:Y:S05]  /*152b0*/  BSYNC B1 ;  /* 0x0000000000017941 */ /* 0x000fea0003800000 */
.L_x_677:
        /* <DEDUP_REMOVED lines=13> */
.L_x_680:
[----:B------:R-:W-:Y:S05]  /*15390*/  BSYNC B1 ;  /* 0x0000000000017941 */ /* 0x000fea0003800000 */
.L_x_679:
        /* <DEDUP_REMOVED lines=10> */
.L_x_682:
[----:B------:R-:W-:Y:S05]  /*15440*/  BSYNC B1 ;  /* 0x0000000000017941 */ /* 0x000fea0003800000 */
.L_x_681:
        /* <DEDUP_REMOVED lines=10> */
.L_x_684:
[----:B------:R-:W-:Y:S05]  /*154f0*/  BSYNC B1 ;  /* 0x0000000000017941 */ /* 0x000fea0003800000 */
.L_x_683:
        /* <DEDUP_REMOVED lines=13> */
.L_x_686:
[----:B------:R-:W-:Y:S05]  /*155d0*/  BSYNC B1 ;  /* 0x0000000000017941 */ /* 0x000fea0003800000 */
.L_x_685:
        /* <DEDUP_REMOVED lines=13> */
.L_x_688:
[----:B------:R-:W-:Y:S05]  /*156b0*/  BSYNC B1 ;  /* 0x0000000000017941 */ /* 0x000fea0003800000 */
.L_x_687:
        /* <DEDUP_REMOVED lines=10> */
.L_x_690:
[----:B------:R-:W-:Y:S05]  /*15760*/  BSYNC B1 ;  /* 0x0000000000017941 */ /* 0x000fea0003800000 */
.L_x_689:
        /* <DEDUP_REMOVED lines=10> */
.L_x_692:
[----:B------:R-:W-:Y:S05]  /*15810*/  BSYNC B1 ;  /* 0x0000000000017941 */ /* 0x000fea0003800000 */
.L_x_691:
        /* <DEDUP_REMOVED lines=13> */
.L_x_694:
[----:B------:R-:W-:Y:S05]  /*158f0*/  BSYNC B1 ;  /* 0x0000000000017941 */ /* 0x000fea0003800000 */
.L_x_693:
        /* <DEDUP_REMOVED lines=13> */
.L_x_696:
[----:B------:R-:W-:Y:S05]  /*159d0*/  BSYNC B1 ;  /* 0x0000000000017941 */ /* 0x000fea0003800000 */
.L_x_695:
        /* <DEDUP_REMOVED lines=10> */
.L_x_698:
[----:B------:R-:W-:Y:S05]  /*15a80*/  BSYNC B1 ;  /* 0x0000000000017941 */ /* 0x000fea0003800000 */
.L_x_697:
        /* <DEDUP_REMOVED lines=10> */
.L_x_700:
[----:B------:R-:W-:Y:S05]  /*15b30*/  BSYNC B1 ;  /* 0x0000000000017941 */ /* 0x000fea0003800000 */
.L_x_699:
        /* <DEDUP_REMOVED lines=13> */
.L_x_702:
[----:B------:R-:W-:Y:S05]  /*15c10*/  BSYNC B1 ;  /* 0x0000000000017941 */ /* 0x000fea0003800000 */
.L_x_701:
        /* <DEDUP_REMOVED lines=13> */
.L_x_704:
[----:B------:R-:W-:Y:S05]  /*15cf0*/  BSYNC B1 ;  /* 0x0000000000017941 */ /* 0x000fea0003800000 */
.L_x_703:
        /* <DEDUP_REMOVED lines=10> */
.L_x_706:
[----:B------:R-:W-:Y:S05]  /*15da0*/  BSYNC B1 ;  /* 0x0000000000017941 */ /* 0x000fea0003800000 */
.L_x_705:
        /* <DEDUP_REMOVED lines=10> */
.L_x_708:
[----:B------:R-:W-:Y:S05]  /*15e50*/  BSYNC B1 ;  /* 0x0000000000017941 */ /* 0x000fea0003800000 */
.L_x_707:
        /* <DEDUP_REMOVED lines=13> */
.L_x_710:
[----:B------:R-:W-:Y:S05]  /*15f30*/  BSYNC B1 ;  /* 0x0000000000017941 */ /* 0x000fea0003800000 */
.L_x_709:
        /* <DEDUP_REMOVED lines=13> */
.L_x_712:
[----:B------:R-:W-:Y:S05]  /*16010*/  BSYNC B1 ;  /* 0x0000000000017941 */ /* 0x000fea0003800000 */
.L_x_711:
        /* <DEDUP_REMOVED lines=10> */
.L_x_714:
[----:B------:R-:W-:Y:S05]  /*160c0*/  BSYNC B1 ;  /* 0x0000000000017941 */ /* 0x000fea0003800000 */
.L_x_713:
        /* <DEDUP_REMOVED lines=10> */
.L_x_716:
[----:B------:R-:W-:Y:S05]  /*16170*/  BSYNC B1 ;  /* 0x0000000000017941 */ /* 0x000fea0003800000 */
.L_x_715:
        /* <DEDUP_REMOVED lines=13> */
.L_x_718:
[----:B------:R-:W-:Y:S05]  /*16250*/  BSYNC B1 ;  /* 0x0000000000017941 */ /* 0x000fea0003800000 */
.L_x_717:
        /* <DEDUP_REMOVED lines=13> */
.L_x_720:
[----:B------:R-:W-:Y:S05]  /*16330*/  BSYNC B1 ;  /* 0x0000000000017941 */ /* 0x000fea0003800000 */
.L_x_719:
        /* <DEDUP_REMOVED lines=10> */
.L_x_722:
[----:B------:R-:W-:Y:S05]  /*163e0*/  BSYNC B1 ;  /* 0x0000000000017941 */ /* 0x000fea0003800000 */
.L_x_721:
        /* <DEDUP_REMOVED lines=10> */
.L_x_724:
[----:B------:R-:W-:Y:S05]  /*16490*/  BSYNC B1 ;  /* 0x0000000000017941 */ /* 0x000fea0003800000 */
.L_x_723:
        /* <DEDUP_REMOVED lines=13> */
.L_x_726:
[----:B------:R-:W-:Y:S05]  /*16570*/  BSYNC B1 ;  /* 0x0000000000017941 */ /* 0x000fea0003800000 */
.L_x_725:
        /* <DEDUP_REMOVED lines=13> */
.L_x_728:
[----:B------:R-:W-:Y:S05]  /*16650*/  BSYNC B1 ;  /* 0x0000000000017941 */ /* 0x000fea0003800000 */
.L_x_727:
        /* <DEDUP_REMOVED lines=10> */
.L_x_730:
[----:B------:R-:W-:Y:S05]  /*16700*/  BSYNC B1 ;  /* 0x0000000000017941 */ /* 0x000fea0003800000 */
.L_x_729:
        /* <DEDUP_REMOVED lines=10> */
.L_x_732:
[----:B------:R-:W-:Y:S05]  /*167b0*/  BSYNC B1 ;  /* 0x0000000000017941 */ /* 0x000fea0003800000 */
.L_x_731:
        /* <DEDUP_REMOVED lines=13> */
.L_x_734:
[----:B------:R-:W-:Y:S05]  /*16890*/  BSYNC B1 ;  /* 0x0000000000017941 */ /* 0x000fea0003800000 */
.L_x_733:
        /* <DEDUP_REMOVED lines=13> */
.L_x_736:
[----:B------:R-:W-:Y:S05]  /*16970*/  BSYNC B1 ;  /* 0x0000000000017941 */ /* 0x000fea0003800000 */
.L_x_735:
        /* <DEDUP_REMOVED lines=10> */
.L_x_738:
[----:B------:R-:W-:Y:S05]  /*16a20*/  BSYNC B1 ;  /* 0x0000000000017941 */ /* 0x000fea0003800000 */
.L_x_737:
        /* <DEDUP_REMOVED lines=10> */
.L_x_740:
[----:B------:R-:W-:Y:S05]  /*16ad0*/  BSYNC B1 ;  /* 0x0000000000017941 */ /* 0x000fea0003800000 */
.L_x_739:
        /* <DEDUP_REMOVED lines=13> */
.L_x_742:
[----:B------:R-:W-:Y:S05]  /*16bb0*/  BSYNC B1 ;  /* 0x0000000000017941 */ /* 0x000fea0003800000 */
.L_x_741:
        /* <DEDUP_REMOVED lines=13> */
.L_x_744:
[----:B------:R-:W-:Y:S05]  /*16c90*/  BSYNC B1 ;  /* 0x0000000000017941 */ /* 0x000fea0003800000 */
.L_x_743:
        /* <DEDUP_REMOVED lines=10> */
.L_x_746:
[----:B------:R-:W-:Y:S05]  /*16d40*/  BSYNC B1 ;  /* 0x0000000000017941 */ /* 0x000fea0003800000 */
.L_x_745:
        /* <DEDUP_REMOVED lines=10> */
.L_x_748:
[----:B------:R-:W-:Y:S05]  /*16df0*/  BSYNC B1 ;  /* 0x0000000000017941 */ /* 0x000fea0003800000 */
.L_x_747:
        /* <DEDUP_REMOVED lines=13> */
.L_x_750:
[----:B------:R-:W-:Y:S05]  /*16ed0*/  BSYNC B1 ;  /* 0x0000000000017941 */ /* 0x000fea0003800000 */
.L_x_749:
        /* <DEDUP_REMOVED lines=13> */
.L_x_752:
[----:B------:R-:W-:Y:S05]  /*16fb0*/  BSYNC B1 ;  /* 0x0000000000017941 */ /* 0x000fea0003800000 */
.L_x_751:
        /* <DEDUP_REMOVED lines=10> */
.L_x_754:
[----:B------:R-:W-:Y:S05]  /*17060*/  BSYNC B1 ;  /* 0x0000000000017941 */ /* 0x000fea0003800000 */
.L_x_753:
        /* <DEDUP_REMOVED lines=10> */
.L_x_756:
[----:B------:R-:W-:Y:S05]  /*17110*/  BSYNC B1 ;  /* 0x0000000000017941 */ /* 0x000fea0003800000 */
.L_x_755:
        /* <DEDUP_REMOVED lines=13> */
.L_x_758:
[----:B------:R-:W-:Y:S05]  /*171f0*/  BSYNC B1 ;  /* 0x0000000000017941 */ /* 0x000fea0003800000 */
.L_x_757:
        /* <DEDUP_REMOVED lines=13> */
.L_x_760:
[----:B------:R-:W-:Y:S05]  /*172d0*/  BSYNC B1 ;  /* 0x0000000000017941 */ /* 0x000fea0003800000 */
.L_x_759:
        /* <DEDUP_REMOVED lines=10> */
.L_x_762:
[----:B------:R-:W-:Y:S05]  /*17380*/  BSYNC B1 ;  /* 0x0000000000017941 */ /* 0x000fea0003800000 */
.L_x_761:
        /* <DEDUP_REMOVED lines=10> */
.L_x_764:
[----:B------:R-:W-:Y:S05]  /*17430*/  BSYNC B1 ;  /* 0x0000000000017941 */ /* 0x000fea0003800000 */
.L_x_763:
        /* <DEDUP_REMOVED lines=13> */
.L_x_766:
[----:B------:R-:W-:Y:S05]  /*17510*/  BSYNC B1 ;  /* 0x0000000000017941 */ /* 0x000fea0003800000 */
.L_x_765:
[----:B------:R-:W2:Y:S01]  /*17520*/  LDL.LU R156, [R1+0x1c0] ;  /* 0x0001c000019c7983 */ /* 0x000ea20000300800 */
[----:B-----5:R-:W-:Y:S01]  /*17530*/  HADD2.F32 R153, -RZ, R152.H0_H0 ;  /* 0x20000098ff997230 */ /* 0x020fe20000004100 */
[----:B------:R-:W-:Y:S01]  /*17540*/  ISETP.GT.AND P1, PT, R3, 0x1e1, PT ;  /* 0x000001e10300780c */ /* 0x000fe20003f24270 */
[----:B------:R-:W-:Y:S03]  /*17550*/  BSSY B1, `(.L_x_767) ;  /* 0x0000009000017945 */ /* 0x000fe60003800000 */
[----:B------:R-:W-:-:S04]  /*17560*/  FMUL R153, R153, R16 ;  /* 0x0000001099997220 */ /* 0x000fc80000400000 */
[----:B--2---:R-:W-:Y:S01]  /*17570*/  FFMA R153, R156, R2, R153 ;  /* 0x000000029c997223 */ /* 0x004fe20000000099 */
[----:B------:R-:W-:-:S04]  /*17580*/  P2R R156, PR, RZ, 0x2 ;  /* 0x00000002ff9c7803 */ /* 0x000fc80000000000 */
[----:B------:R-:W-:-:S05]  /*17590*/  F2FP.F16.F32.PACK_AB R153, RZ, R153 ;  /* 0x00000099ff99723e */ /* 0x000fca00000000ff */
[----:B------:R2:W-:Y:S01]  /*175a0*/  @P0 STG.E.U16 desc[UR36][R4.64+0x3c0], R153 ;  /* 0x0003c09904000986 */ /* 0x0005e2000c101524 */
[----:B------:R-:W-:-:S13]  /*175b0*/  ISETP.GT.AND P0, PT, R0, RZ, P1 ;  /* 0x000000ff0000720c */ /* 0x000fda0000f04270 */
[----:B--2---:R-:W-:Y:S05]  /*175c0*/  @!P0 BRA `(.L_x_768) ;  /* 0x0000000000048947 */ /* 0x004fea0003800000 */
[----:B------:R2:W5:Y:S02]  /*175d0*/  LDG.E.LTC128B.U16 R152, desc[UR36][R14.64+0x3c2] ;  /* 0x0003c2240e987981 */ /* 0x000564000c1e1520 */
.L_x_768:
[----:B------:R-:W-:Y:S05]  /*175e0*/  BSYNC B1 ;  /* 0x0000000000017941 */ /* 0x000fea0003800000 */
.L_x_767:
        /* <DEDUP_REMOVED lines=10> */
.L_x_770:
[----:B------:R-:W-:Y:S05]  /*17690*/  BSYNC B1 ;  /* 0x0000000000017941 */ /* 0x000fea0003800000 */
.L_x_769:
        /* <DEDUP_REMOVED lines=10> */
.L_x_772:
[----:B------:R-:W-:Y:S05]  /*17740*/  BSYNC B1 ;  /* 0x0000000000017941 */ /* 0x000fea0003800000 */
.L_x_771:
        /* <DEDUP_REMOVED lines=11> */
.L_x_774:
[----:B------:R-:W-:Y:S05]  /*17800*/  BSYNC B1 ;  /* 0x0000000000017941 */ /* 0x000fea0003800000 */
.L_x_773:
        /* <DEDUP_REMOVED lines=11> */
.L_x_776:
[----:B------:R-:W-:Y:S05]  /*178c0*/  BSYNC B1 ;  /* 0x0000000000017941 */ /* 0x000fea0003800000 */
.L_x_775:
        /* <DEDUP_REMOVED lines=10> */
.L_x_778:
[----:B------:R-:W-:Y:S05]  /*17970*/  BSYNC B1 ;  /* 0x0000000000017941 */ /* 0x000fea0003800000 */
.L_x_777:
        /* <DEDUP_REMOVED lines=10> */
.L_x_780:
[----:B------:R-:W-:Y:S05]  /*17a20*/  BSYNC B1 ;  /* 0x0000000000017941 */ /* 0x000fea0003800000 */
.L_x_779:
        /* <DEDUP_REMOVED lines=11> */
.L_x_782:
[----:B------:R-:W-:Y:S05]  /*17ae0*/  BSYNC B1 ;  /* 0x0000000000017941 */ /* 0x000fea0003800000 */
.L_x_781:
        /* <DEDUP_REMOVED lines=11> */
.L_x_784:
[----:B------:R-:W-:Y:S05]  /*17ba0*/  BSYNC B1 ;  /* 0x0000000000017941 */ /* 0x000fea0003800000 */
.L_x_783:
        /* <DEDUP_REMOVED lines=10> */
.L_x_786:
[----:B------:R-:W-:Y:S05]  /*17c50*/  BSYNC B1 ;  /* 0x0000000000017941 */ /* 0x000fea0003800000 */
.L_x_785:
        /* <DEDUP_REMOVED lines=10> */
.L_x_788:
[----:B------:R-:W-:Y:S05]  /*17d00*/  BSYNC B1 ;  /* 0x0000000000017941 */ /* 0x000fea0003800000 */
.L_x_787:
        /* <DEDUP_REMOVED lines=11> */
.L_x_790:
[----:B------:R-:W-:Y:S05]  /*17dc0*/  BSYNC B1 ;  /* 0x0000000000017941 */ /* 0x000fea0003800000 */
.L_x_789:
        /* <DEDUP_REMOVED lines=11> */
.L_x_792:
[----:B------:R-:W-:Y:S05]  /*17e80*/  BSYNC B1 ;  /* 0x0000000000017941 */ /* 0x000fea0003800000 */
.L_x_791:
[----:B0-23--:R-:W2:Y:S01]  /*17e90*/  LDL.LU R14, [R1+0x1f4] ;  /* 0x0001f400010e7983 */ /* 0x00dea20000300800 */
[----:B-----5:R-:W-:Y:S01]  /*17ea0*/  HADD2.F32 R3, -RZ, R152.H0_H0 ;  /* 0x20000098ff037230 */ /* 0x020fe20000004100 */
[----:B------:R-:W-:Y:S04]  /*17eb0*/  BSSY B1, `(.L_x_793) ;  /* 0x0000008000017945 */ /* 0x000fe80003800000 */
[----:B------:R-:W-:-:S04]  /*17ec0*/  FMUL R3, R3, R16 ;  /* 0x0000001003037220 */ /* 0x000fc80000400000 */
[----:B--2---:R-:W-:-:S05]  /*17ed0*/  FFMA R3, R14, R2, R3 ;  /* 0x000000020e037223 */ /* 0x004fca0000000003 */
[----:B------:R-:W-:-:S05]  /*17ee0*/  F2FP.F16.F32.PACK_AB R3, RZ, R3 ;  /* 0x00000003ff03723e */ /* 0x000fca00000000ff */
[----:B------:R0:W-:Y:S01]  /*17ef0*/  @P5 STG.E.U16 desc[UR36][R4.64+0x3f2], R3 ;  /* 0x0003f20304005986 */ /* 0x0001e2000c101524 */
[----:B------:R-:W-:-:S13]  /*17f00*/  ISETP.GT.AND P5, PT, R0, 0x8, P1 ;  /* 0x000000080000780c */ /* 0x000fda0000fa4270 */
[----:B0-----:R-:W-:Y:S05]  /*17f10*/  @!P5 BRA `(.L_x_794) ;  /* 0x000000000004d947 */ /* 0x001fea0003800000 */
[----:B------:R0:W5:Y:S02]  /*17f20*/  LDG.E.LTC128B.U16 R152, desc[UR36][R12.64+0x3f0] ;  /* 0x0003f0240c987981 */ /* 0x000164000c1e1520 */
.L_x_794:
[----:B------:R-:W-:Y:S05]  /*17f30*/  BSYNC B1 ;  /* 0x0000000000017941 */ /* 0x000fea0003800000 */
.L_x_793:
[----:B------:R-:W2:Y:S01]  /*17f40*/  LDL.LU R4, [R1+0x1f8] ;  /* 0x0001f80001047983 */ /* 0x000ea20000300800 */
[----:B-----5:R-:W-:Y:S01]  /*17f50*/  HADD2.F32 R3, -RZ, R152.H0_H0 ;  /* 0x20000098ff037230 */ /* 0x020fe20000004100 */
[----:B------:R-:W-:Y:S01]  /*17f60*/  BSSY B1, `(.L_x_795) ;  /* 0x000000a000017945 */ /* 0x000fe20003800000 */
[----:B------:R-:W-:-:S03]  /*17f70*/  @P5 IMAD.MOV.U32 R5, RZ, RZ, R7 ;  /* 0x000000ffff055224 */ /* 0x000fc600078e0007 */
[----:B------:R-:W-:-:S04]  /*17f80*/  FMUL R3, R3, R16 ;  /* 0x0000001003037220 */ /* 0x000fc80000400000 */
[----:B--2---:R-:W-:Y:S01]  /*17f90*/  FFMA R3, R4, R2, R3 ;  /* 0x0000000204037223 */ /* 0x004fe20000000003 */
[----:B------:R-:W-:-:S04]  /*17fa0*/  @P5 IMAD.MOV.U32 R4, RZ, RZ, R6 ;  /* 0x000000ffff045224 */ /* 0x000fc800078e0006 */
[----:B------:R-:W-:-:S05]  /*17fb0*/  F2FP.F16.F32.PACK_AB R3, RZ, R3 ;  /* 0x00000003ff03723e */ /* 0x000fca00000000ff */
[----:B------:R2:W-:Y:S01]  /*17fc0*/  @P5 STG.E.U16 desc[UR36][R4.64+0x3f0], R3 ;  /* 0x0003f00304005986 */ /* 0x0005e2000c101524 */
[----:B------:R-:W-:-:S13]  /*17fd0*/  ISETP.GT.AND P5, PT, R0, 0x8, P0 ;  /* 0x000000080000780c */ /* 0x000fda00007a4270 */
[----:B--2---:R-:W-:Y:S05]  /*17fe0*/  @!P5 BRA `(.L_x_796) ;  /* 0x000000000004d947 */ /* 0x004fea0003800000 */
[----:B------:R2:W5:Y:S02]  /*17ff0*/  LDG.E.LTC128B.U16 R152, desc[UR36][R12.64+0x3f2] ;  /* 0x0003f2240c987981 */ /* 0x000564000c1e1520 */
.L_x_796:
[----:B------:R-:W-:Y:S05]  /*18000*/  BSYNC B1 ;  /* 0x0000000000017941 */ /* 0x000fea0003800000 */
.L_x_795:
[----:B------:R-:W3:Y:S01]  /*18010*/  LDL.LU R4, [R1+0x1fc] ;  /* 0x0001fc0001047983 */ /* 0x000ee20000300800 */
[----:B-----5:R-:W-:Y:S01]  /*18020*/  HADD2.F32 R3, -RZ, R152.H0_H0 ;  /* 0x20000098ff037230 */ /* 0x020fe20000004100 */
[----:B------:R-:W-:Y:S04]  /*18030*/  BSSY B1, `(.L_x_797) ;  /* 0x0000009000017945 */ /* 0x000fe80003800000 */
[----:B------:R-:W-:-:S04]  /*18040*/  FMUL R3, R3, R16 ;  /* 0x0000001003037220 */ /* 0x000fc80000400000 */
[----:B---3--:R-:W-:-:S05]  /*18050*/  FFMA R3, R4, R2, R3 ;  /* 0x0000000204037223 */ /* 0x008fca0000000003 */
[----:B------:R-:W-:-:S05]  /*18060*/  F2FP.F16.F32.PACK_AB R3, RZ, R3 ;  /* 0x00000003ff03723e */ /* 0x000fca00000000ff */
[----:B------:R3:W-:Y:S01]  /*18070*/  @P5 STG.E.U16 desc[UR36][R6.64+0x3f2], R3 ;  /* 0x0003f20306005986 */ /* 0x0007e2000c101524 */
[----:B------:R-:W-:-:S04]  /*18080*/  LOP3.LUT P5, RZ, R17, 0x1, RZ, 0xc0, !PT ;  /* 0x0000000111ff7812 */ /* 0x000fc800078ac0ff */
[----:B------:R-:W-:-:S13]  /*18090*/  ISETP.GT.AND P5, PT, R0, 0x80, P5 ;  /* 0x000000800000780c */ /* 0x000fda0002fa4270 */
[----:B---3--:R-:W-:Y:S05]  /*180a0*/  @!P5 BRA `(.L_x_798) ;  /* 0x000000000004d947 */ /* 0x008fea0003800000 */
[----:B------:R3:W5:Y:S02]  /*180b0*/  LDG.E.LTC128B.U16 R152, desc[UR36][R10.64+0x200] ;  /* 0x000200240a987981 */ /* 0x000764000c1e1520 */
.L_x_798:
[----:B------:R-:W-:Y:S05]  /*180c0*/  BSYNC B1 ;  /* 0x0000000000017941 */ /* 0x000fea0003800000 */
.L_x_797:
[----:B-----5:R-:W-:Y:S01]  /*180d0*/  HADD2.F32 R3, -RZ, R152.H0_H0 ;  /* 0x20000098ff037230 */ /* 0x020fe20000004100 */
[----:B------:R-:W-:Y:S04]  /*180e0*/  BSSY B1, `(.L_x_799) ;  /* 0x0000009000017945 */ /* 0x000fe80003800000 */
[----:B------:R-:W-:-:S04]  /*180f0*/  FMUL R3, R3, R16 ;  /* 0x0000001003037220 */ /* 0x000fc80000400000 */
[----:B------:R-:W-:-:S05]  /*18100*/  FFMA R3, R24, R2, R3 ;  /* 0x0000000218037223 */ /* 0x000fca0000000003 */
[----:B------:R-:W-:-:S05]  /*18110*/  F2FP.F16.F32.PACK_AB R3, RZ, R3 ;  /* 0x00000003ff03723e */ /* 0x000fca00000000ff */
[----:B------:R0:W-:Y:S01]  /*18120*/  @P5 STG.E.U16 desc[UR36][R20.64+0x200], R3 ;  /* 0x0002000314005986 */ /* 0x0001e2000c101524 */
[----:B------:R-:W-:-:S04]  /*18130*/  LOP3.LUT P5, RZ, R17, 0x2, RZ, 0xc0, !PT ;  /* 0x0000000211ff7812 */ /* 0x000fc800078ac0ff */
[----:B------:R-:W-:-:S13]  /*18140*/  ISETP.GT.AND P5, PT, R0, 0x80, P5 ;  /* 0x000000800000780c */ /* 0x000fda0002fa4270 */
[----:B0-----:R-:W-:Y:S05]  /*18150*/  @!P5 BRA `(.L_x_800) ;  /* 0x000000000004d947 */ /* 0x001fea0003800000 */
[----:B------:R0:W5:Y:S02]  /*18160*/  LDG.E.LTC128B.U16 R152, desc[UR36][R10.64+0x202] ;  /* 0x000202240a987981 */ /* 0x000164000c1e1520 */
.L_x_800:
[----:B------:R-:W-:Y:S05]  /*18170*/  BSYNC B1 ;  /* 0x0000000000017941 */ /* 0x000fea0003800000 */
.L_x_799:
        /* <DEDUP_REMOVED lines=10> */
.L_x_802:
[----:B------:R-:W-:Y:S05]  /*18220*/  BSYNC B1 ;  /* 0x0000000000017941 */ /* 0x000fea0003800000 */
.L_x_801:
        /* <DEDUP_REMOVED lines=10> */
.L_x_804:
[----:B------:R-:W-:Y:S05]  /*182d0*/  BSYNC B1 ;  /* 0x0000000000017941 */ /* 0x000fea0003800000 */
.L_x_803:
        /* <DEDUP_REMOVED lines=10> */
.L_x_806:
[----:B------:R-:W-:Y:S05]  /*18380*/  BSYNC B1 ;  /* 0x0000000000017941 */ /* 0x000fea0003800000 */
.L_x_805:
        /* <DEDUP_REMOVED lines=10> */
.L_x_808:
[----:B------:R-:W-:Y:S05]  /*18430*/  BSYNC B1 ;  /* 0x0000000000017941 */ /* 0x000fea0003800000 */
.L_x_807:
        /* <DEDUP_REMOVED lines=10> */
.L_x_810:
[----:B------:R-:W-:Y:S05]  /*184e0*/  BSYNC B1 ;  /* 0x0000000000017941 */ /* 0x000fea0003800000 */
.L_x_809:
        /* <DEDUP_REMOVED lines=10> */
.L_x_812:
[----:B------:R-:W-:Y:S05]  /*18590*/  BSYNC B1 ;  /* 0x0000000000017941 */ /* 0x000fea0003800000 */
.L_x_811:
        /* <DEDUP_REMOVED lines=10> */
.L_x_814:
[----:B------:R-:W-:Y:S05]  /*18640*/  BSYNC B1 ;  /* 0x0000000000017941 */ /* 0x000fea0003800000 */
.L_x_813:
        /* <DEDUP_REMOVED lines=10> */
.L_x_816:
[----:B------:R-:W-:Y:S05]  /*186f0*/  BSYNC B1 ;  /* 0x0000000000017941 */ /* 0x000fea0003800000 */
.L_x_815:
        /* <DEDUP_REMOVED lines=10> */
.L_x_818:
[----:B------:R-:W-:Y:S05]  /*187a0*/  BSYNC B1 ;  /* 0x0000000000017941 */ /* 0x000fea0003800000 */
.L_x_817:
        /* <DEDUP_REMOVED lines=10> */
.L_x_820:
[----:B------:R-:W-:Y:S05]  /*18850*/  BSYNC B1 ;  /* 0x0000000000017941 */ /* 0x000fea0003800000 */
.L_x_819:
        /* <DEDUP_REMOVED lines=10> */
.L_x_822:
[----:B------:R-:W-:Y:S05]  /*18900*/  BSYNC B1 ;  /* 0x0000000000017941 */ /* 0x000fea0003800000 */
.L_x_821:
        /* <DEDUP_REMOVED lines=10> */
.L_x_824:
[----:B------:R-:W-:Y:S05]  /*189b0*/  BSYNC B1 ;  /* 0x0000000000017941 */ /* 0x000fea0003800000 */
.L_x_823:
        /* <DEDUP_REMOVED lines=10> */
.L_x_826:
[----:B------:R-:W-:Y:S05]  /*18a60*/  BSYNC B1 ;  /* 0x0000000000017941 */ /* 0x000fea0003800000 */
.L_x_825:
        /* <DEDUP_REMOVED lines=10> */
.L_x_828:
[----:B------:R-:W-:Y:S05]  /*18b10*/  BSYNC B1 ;  /* 0x0000000000017941 */ /* 0x000fea0003800000 */
.L_x_827:
        /* <DEDUP_REMOVED lines=10> */
.L_x_830:
[----:B------:R-:W-:Y:S05]  /*18bc0*/  BSYNC B1 ;  /* 0x0000000000017941 */ /* 0x000fea0003800000 */
.L_x_829:
        /* <DEDUP_REMOVED lines=10> */
.L_x_832:
[----:B------:R-:W-:Y:S05]  /*18c70*/  BSYNC B1 ;  /* 0x0000000000017941 */ /* 0x000fea0003800000 */
.L_x_831:
        /* <DEDUP_REMOVED lines=10> */
.L_x_834:
[----:B------:R-:W-:Y:S05]  /*18d20*/  BSYNC B1 ;  /* 0x0000000000017941 */ /* 0x000fea0003800000 */
.L_x_833:
        /* <DEDUP_REMOVED lines=10> */
.L_x_836:
[----:B------:R-:W-:Y:S05]  /*18dd0*/  BSYNC B1 ;  /* 0x0000000000017941 */ /* 0x000fea0003800000 */
.L_x_835:
        /* <DEDUP_REMOVED lines=10> */
.L_x_838:
[----:B------:R-:W-:Y:S05]  /*18e80*/  BSYNC B1 ;  /* 0x0000000000017941 */ /* 0x000fea0003800000 */
.L_x_837:
        /* <DEDUP_REMOVED lines=10> */
.L_x_840:
[----:B------:R-:W-:Y:S05]  /*18f30*/  BSYNC B1 ;  /* 0x0000000000017941 */ /* 0x000fea0003800000 */
.L_x_839:
        /* <DEDUP_REMOVED lines=10> */
.L_x_842:
[----:B------:R-:W-:Y:S05]  /*18fe0*/  BSYNC B1 ;  /* 0x0000000000017941 */ /* 0x000fea0003800000 */
.L_x_841:
        /* <DEDUP_REMOVED lines=10> */
.L_x_844:
[----:B------:R-:W-:Y:S05]  /*19090*/  BSYNC B1 ;  /* 0x0000000000017941 */ /* 0x000fea0003800000 */
.L_x_843:
        /* <DEDUP_REMOVED lines=10> */
.L_x_846:
[----:B------:R-:W-:Y:S05]  /*19140*/  BSYNC B1 ;  /* 0x0000000000017941 */ /* 0x000fea0003800000 */
.L_x_845:
        /* <DEDUP_REMOVED lines=10> */
.L_x_848:
[----:B------:R-:W-:Y:S05]  /*191f0*/  BSYNC B1 ;  /* 0x0000000000017941 */ /* 0x000fea0003800000 */
.L_x_847:
        /* <DEDUP_REMOVED lines=10> */
.L_x_850:
[----:B------:R-:W-:Y:S05]  /*192a0*/  BSYNC B1 ;  /* 0x0000000000017941 */ /* 0x000fea0003800000 */
.L_x_849:
        /* <DEDUP_REMOVED lines=10> */
.L_x_852:
[----:B------:R-:W-:Y:S05]  /*19350*/  BSYNC B1 ;  /* 0x0000000000017941 */ /* 0x000fea0003800000 */
.L_x_851:
        /* <DEDUP_REMOVED lines=10> */
.L_x_854:
[----:B------:R-:W-:Y:S05]  /*19400*/  BSYNC B1 ;  /* 0x0000000000017941 */ /* 0x000fea0003800000 */
.L_x_853:
        /* <DEDUP_REMOVED lines=10> */
.L_x_856:
[----:B------:R-:W-:Y:S05]  /*194b0*/  BSYNC B1 ;  /* 0x0000000000017941 */ /* 0x000fea0003800000 */
.L_x_855:
        /* <DEDUP_REMOVED lines=10> */
.L_x_858:
[----:B------:R-:W-:Y:S05]  /*19560*/  BSYNC B1 ;  /* 0x0000000000017941 */ /* 0x000fea0003800000 */
.L_x_857:
        /* <DEDUP_REMOVED lines=10> */
.L_x_860:
[----:B------:R-:W-:Y:S05]  /*19610*/  BSYNC B1 ;  /* 0x0000000000017941 */ /* 0x000fea0003800000 */
.L_x_859:
        /* <DEDUP_REMOVED lines=10> */
.L_x_862:
[----:B------:R-:W-:Y:S05]  /*196c0*/  BSYNC B1 ;  /* 0x0000000000017941 */ /* 0x000fea0003800000 */
.L_x_861:
        /* <DEDUP_REMOVED lines=10> */
.L_x_864:
[----:B------:R-:W-:Y:S05]  /*19770*/  BSYNC B1 ;  /* 0x0000000000017941 */ /* 0x000fea0003800000 */
.L_x_863:
        /* <DEDUP_REMOVED lines=10> */
.L_x_866:
[----:B------:R-:W-:Y:S05]  /*19820*/  BSYNC B1 ;  /* 0x0000000000017941 */ /* 0x000fea0003800000 */
.L_x_865:
        /* <DEDUP_REMOVED lines=10> */
.L_x_868:
[----:B------:R-:W-:Y:S05]  /*198d0*/  BSYNC B1 ;  /* 0x0000000000017941 */ /* 0x000fea0003800000 */
.L_x_867:
        /* <DEDUP_REMOVED lines=10> */
.L_x_870:
[----:B------:R-:W-:Y:S05]  /*19980*/  BSYNC B1 ;  /* 0x0000000000017941 */ /* 0x000fea0003800000 */
.L_x_869:
        /* <DEDUP_REMOVED lines=10> */
.L_x_872:
[----:B------:R-:W-:Y:S05]  /*19a30*/  BSYNC B1 ;  /* 0x0000000000017941 */ /* 0x000fea0003800000 */
.L_x_871:
        /* <DEDUP_REMOVED lines=10> */
.L_x_874:
[----:B------:R-:W-:Y:S05]  /*19ae0*/  BSYNC B1 ;  /* 0x0000000000017941 */ /* 0x000fea0003800000 */
.L_x_873:
        /* <DEDUP_REMOVED lines=10> */
.L_x_876:
[----:B------:R-:W-:Y:S05]  /*19b90*/  BSYNC B1 ;  /* 0x0000000000017941 */ /* 0x000fea0003800000 */
.L_x_875:
        /* <DEDUP_REMOVED lines=10> */
.L_x_878:
[----:B------:R-:W-:Y:S05]  /*19c40*/  BSYNC B1 ;  /* 0x0000000000017941 */ /* 0x000fea0003800000 */
.L_x_877:
        /* <DEDUP_REMOVED lines=10> */
.L_x_880:
[----:B------:R-:W-:Y:S05]  /*19cf0*/  BSYNC B1 ;  /* 0x0000000000017941 */ /* 0x000fea0003800000 */
.L_x_879:
        /* <DEDUP_REMOVED lines=10> */
.L_x_882:
[----:B------:R-:W-:Y:S05]  /*19da0*/  BSYNC B1 ;  /* 0x0000000000017941 */ /* 0x000fea0003800000 */
.L_x_881:
        /* <DEDUP_REMOVED lines=10> */
.L_x_884:
[----:B------:R-:W-:Y:S05]  /*19e50*/  BSYNC B1 ;  /* 0x0000000000017941 */ /* 0x000fea0003800000 */
.L_x_883:
        /* <DEDUP_REMOVED lines=10> */
.L_x_886:
[----:B------:R-:W-:Y:S05]  /*19f00*/  BSYNC B1 ;  /* 0x0000000000017941 */ /* 0x000fea0003800000 */
.L_x_885:
        /* <DEDUP_REMOVED lines=10> */
.L_x_888:
[----:B------:R-:W-:Y:S05]  /*19fb0*/  BSYNC B1 ;  /* 0x0000000000017941 */ /* 0x000fea0003800000 */
.L_x_887:
        /* <DEDUP_REMOVED lines=10> */
.L_x_890:
[----:B------:R-:W-:Y:S05]  /*1a060*/  BSYNC B1 ;  /* 0x0000000000017941 */ /* 0x000fea0003800000 */
.L_x_889:
        /* <DEDUP_REMOVED lines=10> */
.L_x_892:
[----:B------:R-:W-:Y:S05]  /*1a110*/  BSYNC B1 ;  /* 0x0000000000017941 */ /* 0x000fea0003800000 */
.L_x_891:
        /* <DEDUP_REMOVED lines=10> */
.L_x_894:
[----:B------:R-:W-:Y:S05]  /*1a1c0*/  BSYNC B1 ;  /* 0x0000000000017941 */ /* 0x000fea0003800000 */
.L_x_893:
        /* <DEDUP_REMOVED lines=10> */
.L_x_896:
[----:B------:R-:W-:Y:S05]  /*1a270*/  BSYNC B1 ;  /* 0x0000000000017941 */ /* 0x000fea0003800000 */
.L_x_895:
        /* <DEDUP_REMOVED lines=10> */
.L_x_898:
[----:B------:R-:W-:Y:S05]  /*1a320*/  BSYNC B1 ;  /* 0x0000000000017941 */ /* 0x000fea0003800000 */
.L_x_897:
        /* <DEDUP_REMOVED lines=10> */
.L_x_900:
[----:B------:R-:W-:Y:S05]  /*1a3d0*/  BSYNC B1 ;  /* 0x0000000000017941 */ /* 0x000fea0003800000 */
.L_x_899:
        /* <DEDUP_REMOVED lines=10> */
.L_x_902:
[----:B------:R-:W-:Y:S05]  /*1a480*/  BSYNC B1 ;  /* 0x0000000000017941 */ /* 0x000fea0003800000 */
.L_x_901:
        /* <DEDUP_REMOVED lines=10> */
.L_x_904:
[----:B------:R-:W-:Y:S05]  /*1a530*/  BSYNC B1 ;  /* 0x0000000000017941 */ /* 0x000fea0003800000 */
.L_x_903:
        /* <DEDUP_REMOVED lines=10> */
.L_x_906:
[----:B------:R-:W-:Y:S05]  /*1a5e0*/  BSYNC B1 ;  /* 0x0000000000017941 */ /* 0x000fea0003800000 */
.L_x_905:
        /* <DEDUP_REMOVED lines=10> */
.L_x_908:
[----:B------:R-:W-:Y:S05]  /*1a690*/  BSYNC B1 ;  /* 0x0000000000017941 */ /* 0x000fea0003800000 */
.L_x_907:
        /* <DEDUP_REMOVED lines=10> */
.L_x_910:
[----:B------:R-:W-:Y:S05]  /*1a740*/  BSYNC B1 ;  /* 0x0000000000017941 */ /* 0x000fea0003800000 */
.L_x_909:
        /* <DEDUP_REMOVED lines=10> */
.L_x_912:
[----:B------:R-:W-:Y:S05]  /*1a7f0*/  BSYNC B1 ;  /* 0x0000000000017941 */ /* 0x000fea0003800000 */
.L_x_911:
        /* <DEDUP_REMOVED lines=10> */
.L_x_914:
[----:B------:R-:W-:Y:S05]  /*1a8a0*/  BSYNC B1 ;  /* 0x0000000000017941 */ /* 0x000fea0003800000 */
.L_x_913:
        /* <DEDUP_REMOVED lines=10> */
.L_x_916:
[----:B------:R-:W-:Y:S05]  /*1a950*/  BSYNC B1 ;  /* 0x0000000000017941 */ /* 0x000fea0003800000 */
.L_x_915:
        /* <DEDUP_REMOVED lines=10> */
.L_x_918:
[----:B------:R-:W-:Y:S05]  /*1aa00*/  BSYNC B1 ;  /* 0x0000000000017941 */ /* 0x000fea0003800000 */
.L_x_917:
        /* <DEDUP_REMOVED lines=10> */
.L_x_920:
[----:B------:R-:W-:Y:S05]  /*1aab0*/  BSYNC B1 ;  /* 0x0000000000017941 */ /* 0x000fea0003800000 */
.L_x_919:
        /* <DEDUP_REMOVED lines=10> */
.L_x_922:
[----:B------:R-:W-:Y:S05]  /*1ab60*/  BSYNC B1 ;  /* 0x0000000000017941 */ /* 0x000fea0003800000 */
.L_x_921:
        /* <DEDUP_REMOVED lines=10> */
.L_x_924:
[----:B------:R-:W-:Y:S05]  /*1ac10*/  BSYNC B1 ;  /* 0x0000000000017941 */ /* 0x000fea0003800000 */
.L_x_923:
        /* <DEDUP_REMOVED lines=10> */
.L_x_926:
[----:B------:R-:W-:Y:S05]  /*1acc0*/  BSYNC B1 ;  /* 0x0000000000017941 */ /* 0x000fea0003800000 */
.L_x_925:
        /* <DEDUP_REMOVED lines=10> */
.L_x_928:
[----:B------:R-:W-:Y:S05]  /*1ad70*/  BSYNC B1 ;  /* 0x0000000000017941 */ /* 0x000fea0003800000 */
.L_x_927:
        /* <DEDUP_REMOVED lines=10> */
.L_x_930:
[----:B------:R-:W-:Y:S05]  /*1ae20*/  BSYNC B1 ;  /* 0x0000000000017941 */ /* 0x000fea0003800000 */
.L_x_929:
        /* <DEDUP_REMOVED lines=10> */
.L_x_932:
[----:B------:R-:W-:Y:S05]  /*1aed0*/  BSYNC B1 ;  /* 0x0000000000017941 */ /* 0x000fea0003800000 */
.L_x_931:
        /* <DEDUP_REMOVED lines=10> */
.L_x_934:
[----:B------:R-:W-:Y:S05]  /*1af80*/  BSYNC B1 ;  /* 0x0000000000017941 */ /* 0x000fea0003800000 */
.L_x_933:
        /* <DEDUP_REMOVED lines=10> */
.L_x_936:
[----:B------:R-:W-:Y:S05]  /*1b030*/  BSYNC B1 ;  /* 0x0000000000017941 */ /* 0x000fea0003800000 */
.L_x_935:
        /* <DEDUP_REMOVED lines=10> */
.L_x_938:
[----:B------:R-:W-:Y:S05]  /*1b0e0*/  BSYNC B1 ;  /* 0x0000000000017941 */ /* 0x000fea0003800000 */
.L_x_937:
        /* <DEDUP_REMOVED lines=10> */
.L_x_940:
[----:B------:R-:W-:Y:S05]  /*1b190*/  BSYNC B1 ;  /* 0x0000000000017941 */ /* 0x000fea0003800000 */
.L_x_939:
        /* <DEDUP_REMOVED lines=10> */
.L_x_942:
[----:B------:R-:W-:Y:S05]  /*1b240*/  BSYNC B1 ;  /* 0x0000000000017941 */ /* 0x000fea0003800000 */
.L_x_941:
        /* <DEDUP_REMOVED lines=10> */
.L_x_944:
[----:B------:R-:W-:Y:S05]  /*1b2f0*/  BSYNC B1 ;  /* 0x0000000000017941 */ /* 0x000fea0003800000 */
.L_x_943:
        /* <DEDUP_REMOVED lines=10> */
.L_x_946:
[----:B------:R-:W-:Y:S05]  /*1b3a0*/  BSYNC B1 ;  /* 0x0000000000017941 */ /* 0x000fea0003800000 */
.L_x_945:
        /* <DEDUP_REMOVED lines=10> */
.L_x_948:
[----:B------:R-:W-:Y:S05]  /*1b450*/  BSYNC B1 ;  /* 0x0000000000017941 */ /* 0x000fea0003800000 */
.L_x_947:
        /* <DEDUP_REMOVED lines=10> */
.L_x_950:
[----:B------:R-:W-:Y:S05]  /*1b500*/  BSYNC B1 ;  /* 0x0000000000017941 */ /* 0x000fea0003800000 */
.L_x_949:
        /* <DEDUP_REMOVED lines=10> */
.L_x_952:
[----:B------:R-:W-:Y:S05]  /*1b5b0*/  BSYNC B1 ;  /* 0x0000000000017941 */ /* 0x000fea0003800000 */
.L_x_951:
        /* <DEDUP_REMOVED lines=10> */
.L_x_954:
[----:B------:R-:W-:Y:S05]  /*1b660*/  BSYNC B1 ;  /* 0x0000000000017941 */ /* 0x000fea0003800000 */
.L_x_953:
        /* <DEDUP_REMOVED lines=10> */
.L_x_956:
[----:B------:R-:W-:Y:S05]  /*1b710*/  BSYNC B1 ;  /* 0x0000000000017941 */ /* 0x000fea0003800000 */
.L_x_955:
        /* <DEDUP_REMOVED lines=10> */
.L_x_958:
[----:B------:R-:W-:Y:S05]  /*1b7c0*/  BSYNC B1 ;  /* 0x0000000000017941 */ /* 0x000fea0003800000 */
.L_x_957:
        /* <DEDUP_REMOVED lines=10> */
.L_x_960:
[----:B------:R-:W-:Y:S05]  /*1b870*/  BSYNC B1 ;  /* 0x0000000000017941 */ /* 0x000fea0003800000 */
.L_x_959:
        /* <DEDUP_REMOVED lines=10> */
.L_x_962:
[----:B------:R-:W-:Y:S05]  /*1b920*/  BSYNC B1 ;  /* 0x0000000000017941 */ /* 0x000fea0003800000 */
.L_x_961:
        /* <DEDUP_REMOVED lines=10> */
.L_x_964:
[----:B------:R-:W-:Y:S05]  /*1b9d0*/  BSYNC B1 ;  /* 0x0000000000017941 */ /* 0x000fea0003800000 */
.L_x_963:
        /* <DEDUP_REMOVED lines=10> */
.L_x_966:
[----:B------:R-:W-:Y:S05]  /*1ba80*/  BSYNC B1 ;  /* 0x0000000000017941 */ /* 0x000fea0003800000 */
.L_x_965:
        /* <DEDUP_REMOVED lines=10> */
.L_x_968:
[----:B------:R-:W-:Y:S05]  /*1bb30*/  BSYNC B1 ;  /* 0x0000000000017941 */ /* 0x000fea0003800000 */
.L_x_967:
        /* <DEDUP_REMOVED lines=10> */
.L_x_970:
[----:B------:R-:W-:Y:S05]  /*1bbe0*/  BSYNC B1 ;  /* 0x0000000000017941 */ /* 0x000fea0003800000 */
.L_x_969:
        /* <DEDUP_REMOVED lines=10> */
.L_x_972:
[----:B------:R-:W-:Y:S05]  /*1bc90*/  BSYNC B1 ;  /* 0x0000000000017941 */ /* 0x000fea0003800000 */
.L_x_971:
        /* <DEDUP_REMOVED lines=10> */
.L_x_974:
[----:B------:R-:W-:Y:S05]  /*1bd40*/  BSYNC B1 ;  /* 0x0000000000017941 */ /* 0x000fea0003800000 */
.L_x_973:
        /* <DEDUP_REMOVED lines=10> */
.L_x_976:
[----:B------:R-:W-:Y:S05]  /*1bdf0*/  BSYNC B1 ;  /* 0x0000000000017941 */ /* 0x000fea0003800000 */
.L_x_975:
        /* <DEDUP_REMOVED lines=10> */
.L_x_978:
[----:B------:R-:W-:Y:S05]  /*1bea0*/  BSYNC B1 ;  /* 0x0000000000017941 */ /* 0x000fea0003800000 */
.L_x_977:
        /* <DEDUP_REMOVED lines=10> */
.L_x_980:
[----:B------:R-:W-:Y:S05]  /*1bf50*/  BSYNC B1 ;  /* 0x0000000000017941 */ /* 0x000fea0003800000 */
.L_x_979:
        /* <DEDUP_REMOVED lines=10> */
.L_x_982:
[----:B------:R-:W-:Y:S05]  /*1c000*/  BSYNC B1 ;  /* 0x0000000000017941 */ /* 0x000fea0003800000 */
.L_x_981:
        /* <DEDUP_REMOVED lines=10> */
.L_x_984:
[----:B------:R-:W-:Y:S05]  /*1c0b0*/  BSYNC B1 ;  /* 0x0000000000017941 */ /* 0x000fea0003800000 */
.L_x_983:
        /* <DEDUP_REMOVED lines=10> */
.L_x_986:
[----:B------:R-:W-:Y:S05]  /*1c160*/  BSYNC B1 ;  /* 0x0000000000017941 */ /* 0x000fea0003800000 */
.L_x_985:
        /* <DEDUP_REMOVED lines=10> */
.L_x_988:
[----:B------:R-:W-:Y:S05]  /*1c210*/  BSYNC B1 ;  /* 0x0000000000017941 */ /* 0x000fea0003800000 */
.L_x_987:
        /* <DEDUP_REMOVED lines=10> */
.L_x_990:
[----:B------:R-:W-:Y:S05]  /*1c2c0*/  BSYNC B1 ;  /* 0x0000000000017941 */ /* 0x000fea0003800000 */
.L_x_989:
        /* <DEDUP_REMOVED lines=10> */
.L_x_992:
[----:B------:R-:W-:Y:S05]  /*1c370*/  BSYNC B1 ;  /* 0x0000000000017941 */ /* 0x000fea0003800000 */
.L_x_991:
        /* <DEDUP_REMOVED lines=10> */
.L_x_994:
[----:B------:R-:W-:Y:S05]  /*1c420*/  BSYNC B1 ;  /* 0x0000000000017941 */ /* 0x000fea0003800000 */
.L_x_993:
        /* <DEDUP_REMOVED lines=10> */
.L_x_996:
[----:B------:R-:W-:Y:S05]  /*1c4d0*/  BSYNC B1 ;  /* 0x0000000000017941 */ /* 0x000fea0003800000 */
.L_x_995:
        /* <DEDUP_REMOVED lines=10> */
.L_x_998:
[----:B------:R-:W-:Y:S05]  /*1c580*/  BSYNC B1 ;  /* 0x0000000000017941 */ /* 0x000fea0003800000 */
.L_x_997:
        /* <DEDUP_REMOVED lines=10> */
.L_x_1000:
[----:B------:R-:W-:Y:S05]  /*1c630*/  BSYNC B1 ;  /* 0x0000000000017941 */ /* 0x000fea0003800000 */
.L_x_999:
        /* <DEDUP_REMOVED lines=10> */
.L_x_1002:
[----:B------:R-:W-:Y:S05]  /*1c6e0*/  BSYNC B1 ;  /* 0x0000000000017941 */ /* 0x000fea0003800000 */
.L_x_1001:
        /* <DEDUP_REMOVED lines=10> */
.L_x_1004:
[----:B------:R-:W-:Y:S05]  /*1c790*/  BSYNC B1 ;  /* 0x0000000000017941 */ /* 0x000fea0003800000 */
.L_x_1003:
        /* <DEDUP_REMOVED lines=10> */
.L_x_1006:
[----:B------:R-:W-:Y:S05]  /*1c840*/  BSYNC B1 ;  /* 0x0000000000017941 */ /* 0x000fea0003800000 */
.L_x_1005:
        /* <DEDUP_REMOVED lines=10> */
.L_x_1008:
[----:B------:R-:W-:Y:S05]  /*1c8f0*/  BSYNC B1 ;  /* 0x0000000000017941 */ /* 0x000fea0003800000 */
.L_x_1007:
        /* <DEDUP_REMOVED lines=10> */
.L_x_1010:
[----:B------:R-:W-:Y:S05]  /*1c9a0*/  BSYNC B1 ;  /* 0x0000000000017941 */ /* 0x000fea0003800000 */
.L_x_1009:
        /* <DEDUP_REMOVED lines=10> */
.L_x_1012:
[----:B------:R-:W-:Y:S05]  /*1ca50*/  BSYNC B1 ;  /* 0x0000000000017941 */ /* 0x000fea0003800000 */
.L_x_1011:
        /* <DEDUP_REMOVED lines=10> */
.L_x_1014:
[----:B------:R-:W-:Y:S05]  /*1cb00*/  BSYNC B1 ;  /* 0x0000000000017941 */ /* 0x000fea0003800000 */
.L_x_1013:
        /* <DEDUP_REMOVED lines=10> */
.L_x_1016:
[----:B------:R-:W-:Y:S05]  /*1cbb0*/  BSYNC B1 ;  /* 0x0000000000017941 */ /* 0x000fea0003800000 */
.L_x_1015:
        /* <DEDUP_REMOVED lines=10> */
.L_x_1018:
[----:B------:R-:W-:Y:S05]  /*1cc60*/  BSYNC B1 ;  /* 0x0000000000017941 */ /* 0x000fea0003800000 */
.L_x_1017:
        /* <DEDUP_REMOVED lines=10> */
.L_x_1020:
[----:B------:R-:W-:Y:S05]  /*1cd10*/  BSYNC B1 ;  /* 0x0000000000017941 */ /* 0x000fea0003800000 */
.L_x_1019:
        /* <DEDUP_REMOVED lines=10> */
.L_x_1022:
[----:B------:R-:W-:Y:S05]  /*1cdc0*/  BSYNC B1 ;  /* 0x0000000000017941 */ /* 0x000fea0003800000 */
.L_x_1021:
[----:B-----5:R-:W-:Y:S01]  /*1cdd0*/  HADD2.F32 R3, -RZ, R152.H0_H0 ;  /* 0x20000098ff037230 */ /* 0x020fe20000004100 */
[----:B------:R-:W-:Y:S04]  /*1cde0*/  BSSY B1, `(.L_x_1023) ;  /* 0x0000009000017945 */ /* 0x000fe80003800000 */
[----:B------:R-:W-:-:S04]  /*1cdf0*/  FMUL R3, R3, R16 ;  /* 0x0000001003037220 */ /* 0x000fc80000400000 */
[----:B------:R-:W-:-:S05]  /*1ce00*/  FFMA R3, R136, R2, R3 ;  /* 0x0000000288037223 */ /* 0x000fca0000000003 */
[----:B------:R-:W-:-:S05]  /*1ce10*/  F2FP.F16.F32.PACK_AB R3, RZ, R3 ;  /* 0x00000003ff03723e */ /* 0x000fca00000000ff */
[----:B------:R0:W-:Y:S01]  /*1ce20*/  @P5 STG.E.U16 desc[UR36][R20.64+0x3c0], R3 ;  /* 0x0003c00314005986 */ /* 0x0001e2000c101524 */
[----:B------:R-:W-:-:S04]  /*1ce30*/  ISETP.NE.AND P5, PT, R156, RZ, PT ;  /* 0x000000ff9c00720c */ /* 0x000fc80003fa5270 */
[----:B------:R-:W-:-:S13]  /*1ce40*/  ISETP.GT.AND P5, PT, R0, 0x80, P5 ;  /* 0x000000800000780c */ /* 0x000fda0002fa4270 */
[----:B0-----:R-:W-:Y:S05]  /*1ce50*/  @!P5 BRA `(.L_x_1024) ;  /* 0x000000000004d947 */ /* 0x001fea0003800000 */
[----:B------:R0:W5:Y:S02]  /*1ce60*/  LDG.E.LTC128B.U16 R152, desc[UR36][R10.64+0x3c2] ;  /* 0x0003c2240a987981 */ /* 0x000164000c1e1520 */
.L_x_1024:
[----:B------:R-:W-:Y:S05]  /*1ce70*/  BSYNC B1 ;  /* 0x0000000000017941 */ /* 0x000fea0003800000 */
.L_x_1023:
        /* <DEDUP_REMOVED lines=10> */
.L_x_1026:
[----:B------:R-:W-:Y:S05]  /*1cf20*/  BSYNC B1 ;  /* 0x0000000000017941 */ /* 0x000fea0003800000 */
.L_x_1025:
        /* <DEDUP_REMOVED lines=10> */
.L_x_1028:
[----:B------:R-:W-:Y:S05]  /*1cfd0*/  BSYNC B1 ;  /* 0x0000000000017941 */ /* 0x000fea0003800000 */
.L_x_1027:
[----:B-----5:R-:W-:Y:S01]  /*1cfe0*/  HADD2.F32 R3, -RZ, R152.H0_H0 ;  /* 0x20000098ff037230 */ /* 0x020fe20000004100 */
[----:B------:R-:W-:Y:S04]  /*1cff0*/  BSSY B1, `(.L_x_1029) ;  /* 0x0000008000017945 */ /* 0x000fe80003800000 */
[----:B------:R-:W-:-:S04]  /*1d000*/  FMUL R4, R3, R16 ;  /* 0x0000001003047220 */ /* 0x000fc80000400000 */
[----:B------:R-:W-:-:S05]  /*1d010*/  FFMA R4, R139, R2, R4 ;  /* 0x000000028b047223 */ /* 0x000fca0000000004 */
[----:B------:R-:W-:-:S05]  /*1d020*/  F2FP.F16.F32.PACK_AB R4, RZ, R4 ;  /* 0x00000004ff04723e */ /* 0x000fca00000000ff */
[----:B------:R0:W-:Y:S01]  /*1d030*/  @P5 STG.E.U16 desc[UR36][R22.64+0x3c2], R4 ;  /* 0x0003c20416005986 */ /* 0x0001e2000c101524 */
[----:B------:R-:W-:-:S13]  /*1d040*/  ISETP.GT.AND P5, PT, R0, 0x80, P6 ;  /* 0x000000800000780c */ /* 0x000fda00037a4270 */
[----:B0-----:R-:W-:Y:S05]  /*1d050*/  @!P5 BRA `(.L_x_1030) ;  /* 0x000000000004d947 */ /* 0x001fea0003800000 */
[----:B------:R0:W5:Y:S02]  /*1d060*/  LDG.E.LTC128B.U16 R152, desc[UR36][R10.64+0x3d0] ;  /* 0x0003d0240a987981 */ /* 0x000164000c1e1520 */
.L_x_1030:
[----:B------:R-:W-:Y:S05]  /*1d070*/  BSYNC B1 ;  /* 0x0000000000017941 */ /* 0x000fea0003800000 */
.L_x_1029:
        /* <DEDUP_REMOVED lines=9> */
.L_x_1032:
[----:B------:R-:W-:Y:S05]  /*1d110*/  BSYNC B1 ;  /* 0x0000000000017941 */ /* 0x000fea0003800000 */
.L_x_1031:
[----:B-----5:R-:W-:Y:S01]  /*1d120*/  HADD2.F32 R3, -RZ, R152.H0_H0 ;  /* 0x20000098ff037230 */ /* 0x020fe20000004100 */
[----:B------:R-:W-:Y:S01]  /*1d130*/  ISETP.GT.AND P6, PT, R0, 0x88, P6 ;  /* 0x000000880000780c */ /* 0x000fe200037c4270 */
[----:B------:R-:W-:Y:S03]  /*1d140*/  BSSY B1, `(.L_x_1033) ;  /* 0x0000007000017945 */ /* 0x000fe60003800000 */
[----:B------:R-:W-:-:S04]  /*1d150*/  FMUL R4, R3, R16 ;  /* 0x0000001003047220 */ /* 0x000fc80000400000 */
[----:B------:R-:W-:-:S05]  /*1d160*/  FFMA R4, R141, R2, R4 ;  /* 0x000000028d047223 */ /* 0x000fca0000000004 */
[----:B------:R-:W-:-:S05]  /*1d170*/  F2FP.F16.F32.PACK_AB R4, RZ, R4 ;  /* 0x00000004ff04723e */ /* 0x000fca00000000ff */
[----:B------:R0:W-:Y:S01]  /*1d180*/  @P5 STG.E.U16 desc[UR36][R20.64+0x3d2], R4 ;  /* 0x0003d20414005986 */ /* 0x0001e2000c101524 */
[----:B------:R-:W-:Y:S05]  /*1d190*/  @!P6 BRA `(.L_x_1034) ;  /* 0x000000000004e947 */ /* 0x000fea0003800000 */
[----:B------:R0:W5:Y:S02]  /*1d1a0*/  LDG.E.LTC128B.U16 R152, desc[UR36][R8.64+0x3d0] ;  /* 0x0003d02408987981 */ /* 0x000164000c1e1520 */
.L_x_1034:
[----:B------:R-:W-:Y:S05]  /*1d1b0*/  BSYNC B1 ;  /* 0x0000000000017941 */ /* 0x000fea0003800000 */
.L_x_1033:
        /* <DEDUP_REMOVED lines=9> */
.L_x_1036:
[----:B------:R-:W-:Y:S05]  /*1d250*/  BSYNC B1 ;  /* 0x0000000000017941 */ /* 0x000fea0003800000 */
.L_x_1035:
[----:B0----5:R-:W-:Y:S01]  /*1d260*/  HADD2.F32 R3, -RZ, R152.H0_H0 ;  /* 0x20000098ff037230 */ /* 0x021fe20000004100 */
        /* <DEDUP_REMOVED lines=8> */
.L_x_1038:
[----:B------:R-:W-:Y:S05]  /*1d2f0*/  BSYNC B1 ;  /* 0x0000000000017941 */ /* 0x000fea0003800000 */
.L_x_1037:
        /* <DEDUP_REMOVED lines=9> */
.L_x_1040:
[----:B------:R-:W-:Y:S05]  /*1d390*/  BSYNC B1 ;  /* 0x0000000000017941 */ /* 0x000fea0003800000 */
.L_x_1039:
        /* <DEDUP_REMOVED lines=9> */
.L_x_1042:
[----:B------:R-:W-:Y:S05]  /*1d430*/  BSYNC B1 ;  /* 0x0000000000017941 */ /* 0x000fea0003800000 */
.L_x_1041:
        /* <DEDUP_REMOVED lines=9> */
.L_x_1044:
[----:B------:R-:W-:Y:S05]  /*1d4d0*/  BSYNC B1 ;  /* 0x0000000000017941 */ /* 0x000fea0003800000 */
.L_x_1043:
        /* <DEDUP_REMOVED lines=9> */
.L_x_1046:
[----:B------:R-:W-:Y:S05]  /*1d570*/  BSYNC B1 ;  /* 0x0000000000017941 */ /* 0x000fea0003800000 */
.L_x_1045:
        /* <DEDUP_REMOVED lines=9> */
.L_x_1048:
[----:B------:R-:W-:Y:S05]  /*1d610*/  BSYNC B1 ;  /* 0x0000000000017941 */ /* 0x000fea0003800000 */
.L_x_1047:
        /* <DEDUP_REMOVED lines=9> */
.L_x_1050:
[----:B------:R-:W-:Y:S05]  /*1d6b0*/  BSYNC B1 ;  /* 0x0000000000017941 */ /* 0x000fea0003800000 */
.L_x_1049:
        /* <DEDUP_REMOVED lines=9> */
.L_x_1052:
[----:B------:R-:W-:Y:S05]  /*1d750*/  BSYNC B1 ;  /* 0x0000000000017941 */ /* 0x000fea0003800000 */
.L_x_1051:
[----:B------:R-:W-:Y:S05]  /*1d760*/  @!P0 BRA `(.L_x_1053) ;  /* 0x000000b400208947 */ /* 0x000fea0003800000 */
[----:B0----5:R-:W-:-:S05]  /*1d770*/  HADD2.F32 R3, -RZ, R152.H0_H0 ;  /* 0x20000098ff037230 */ /* 0x021fca0000004100 */
[----:B------:R-:W-:-:S04]  /*1d780*/  FMUL R0, R3, R16 ;  /* 0x0000001003007220 */ /* 0x000fc80000400000 */
[----:B------:R-:W-:-:S05]  /*1d790*/  FFMA R0, R151, R2, R0 ;  /* 0x0000000297007223 */ /* 0x000fca0000000000 */
[----:B------:R-:W-:-:S05]  /*1d7a0*/  F2FP.F16.F32.PACK_AB R0, RZ, R0 ;  /* 0x00000000ff00723e */ /* 0x000fca00000000ff */
[----:B------:R0:W-:Y:S01]  /*1d7b0*/  STG.E.U16 desc[UR36][R22.64+0x3f2], R0 ;  /* 0x0003f20016007986 */ /* 0x0001e2000c101524 */
[----:B------:R-:W-:Y:S05]  /*1d7c0*/  BRA `(.L_x_1053) ;  /* 0x000000b400087947 */ /* 0x000fea0003800000 */
.L_x_34:
[----:B------:R-:W2:Y:S01]  /*1d7d0*/  LDL.LU R9, [R1+0x490] ;  /* 0x0004900001097983 */ /* 0x000ea20000300800 */
[----:B------:R-:W-:-:S03]  /*1d7e0*/  ULDC.64 UR4, c[0x0][0x5c0] ;  /* 0x0001700000047ab9 */ /* 0x000fc60000000a00 */
[----:B------:R-:W3:Y:S04]  /*1d7f0*/  LDL.LU R10, [R1+0x494] ;  /* 0x00049400010a7983 */ /* 0x000ee80000300800 */
[----:B------:R-:W5:Y:S04]  /*1d800*/  LDL.LU R11, [R1+0x498] ;  /* 0x00049800010b7983 */ /* 0x000f680000300800 */
[----:B------:R-:W4:Y:S04]  /*1d810*/  LDL.LU R12, [R1+0x49c] ;  /* 0x00049c00010c7983 */ /* 0x000f280000300800 */
[----:B------:R-:W5:Y:S04]  /*1d820*/  LDL.LU R235, [R1+0x4a4] ;  /* 0x0004a40001eb7983 */ /* 0x000f680000300800 */
        /* <DEDUP_REMOVED lines=77> */
[----:B------:R-:W5:Y:S01]  /*1dd00*/  LDL.LU R156, [R1+0x5dc] ;  /* 0x0005dc00019c7983 */ /* 0x000f620000300800 */
[----:B------:R-:W-:-:S03]  /*1dd10*/  LEA R4, P0, R6, UR4, 0x1 ;  /* 0x0000000406047c11 */ /* 0x000fc6000f8008ff */
[----:B------:R-:W5:Y:S04]  /*1dd20*/  LDL.LU R155, [R1+0x5e0] ;  /* 0x0005e000019b7983 */ /* 0x000f680000300800 */
[----:B------:R-:W5:Y:S04]  /*1dd30*/  LDL.LU R154, [R1+0x5e4] ;  /* 0x0005e400019a7983 */ /* 0x000f680000300800 */
[----:B------:R-:W5:Y:S04]  /*1dd40*/  LDL.LU R153, [R1+0x5e8] ;  /* 0x0005e80001997983 */ /* 0x000f680000300800 */
[----:B------:R-:W5:Y:S01]  /*1dd50*/  LDL.LU R152, [R1+0x5ec] ;  /* 0x0005ec0001987983 */ /* 0x000f620000300800 */
[----:B------:R-:W-:-:S03]  /*1dd60*/  LEA.HI.X R5, R6, UR5, R14, 0x1, P0 ;  /* 0x0000000506057c11 */ /* 0x000fc600080f0c0e */
[----:B------:R-:W5:Y:S04]  /*1dd70*/  LDL.LU R23, [R1+0x5f0] ;  /* 0x0005f00001177983 */ /* 0x000f680000300800 */
[----:B------:R-:W5:Y:S04]  /*1dd80*/  LDL.LU R22, [R1+0x5f4] ;  /* 0x0005f40001167983 */ /* 0x000f680000300800 */
[----:B------:R-:W5:Y:S04]  /*1dd90*/  LDL.LU R21, [R1+0x5f8] ;  /* 0x0005f80001157983 */ /* 0x000f680000300800 */
[----:B------:R-:W5:Y:S04]  /*1dda0*/  LDL.LU R20, [R1+0x5fc] ;  /* 0x0005fc0001147983 */ /* 0x000f680000300800 */
[----:B------:R-:W2:Y:S04]  /*1ddb0*/  LDL.LU R6, [R1+0x400] ;  /* 0x0004000001067983 */ /* 0x000ea80000300800 */
[----:B------:R-:W3:Y:S04]  /*1ddc0*/  LDL.LU R7, [R1+0x408] ;  /* 0x0004080001077983 */ /* 0x000ee80000300800 */
[----:B------:R-:W5:Y:S01]  /*1ddd0*/  LDL.LU R14, [R1+0x4a0] ;  /* 0x0004a000010e7983 */ /* 0x000f620000300800 */
[----:B--2---:R-:W-:-:S05]  /*1dde0*/  FMUL R6, R6, R2 ;  /* 0x0000000206067220 */ /* 0x004fca0000400000 */
[----:B------:R-:W-:-:S05]  /*1ddf0*/  F2FP.F16.F32.PACK_AB R6, RZ, R6 ;  /* 0x00000006ff06723e */ /* 0x000fca00000000ff */
[----:B------:R0:W-:Y:S04]  /*1de00*/  @P1 STG.E.U16 desc[UR36][R4.64], R6 ;  /* 0x0000000604001986 */ /* 0x0001e8000c101524 */
[----:B0-----:R-:W2:Y:S01]  /*1de10*/  LDL.LU R6, [R1+0x404] ;  /* 0x0004040001067983 */ /* 0x001ea20000300800 */
[----:B------:R-:W-:Y:S01]  /*1de20*/  ISETP.GT.AND P2, PT, R3, 0x1, PT ;  /* 0x000000010300780c */ /* 0x000fe20003f44270 */
[----:B---3--:R-:W-:Y:S01]  /*1de30*/  FMUL R7, R7, R2 ;  /* 0x0000000207077220 */ /* 0x008fe20000400000 */
[----:B------:R-:W-:Y:S01]  /*1de40*/  USHF.L.U32 UR5, UR6, 0x4, URZ ;  /* 0x0000000406057899 */ /* 0x000fe2000800063f */
[C---:B------:R-:W-:Y:S01]  /*1de50*/  ISETP.GT.AND P1, PT, R0.reuse, 0x8, P5 ;  /* 0x000000080000780c */ /* 0x040fe20002f24270 */
[----:B------:R-:W-:Y:S01]  /*1de60*/  USHF.L.U64.HI UR4, UR6, 0x4, UR7 ;  /* 0x0000000406047899 */ /* 0x000fe20008010207 */
[----:B------:R-:W-:-:S02]  /*1de70*/  ISETP.GT.AND P0, PT, R0, RZ, P2 ;  /* 0x000000ff0000720c */ /* 0x000fc40001704270 */
[----:B------:R-:W-:-:S04]  /*1de80*/  F2FP.F16.F32.PACK_AB R7, RZ, R7 ;  /* 0x00000007ff07723e */ /* 0x000fc800000000ff */
[----:B------:R-:W-:Y:S01]  /*1de90*/  PRMT R8, R7, 0x7610, R8 ;  /* 0x0000761007087816 */ /* 0x000fe20000000008 */
[----:B--2---:R-:W-:-:S05]  /*1dea0*/  FMUL R6, R6, R2 ;  /* 0x0000000206067220 */ /* 0x004fca0000400000 */
[----:B------:R-:W-:-:S05]  /*1deb0*/  F2FP.F16.F32.PACK_AB R6, RZ, R6 ;  /* 0x00000006ff06723e */ /* 0x000fca00000000ff */
[----:B------:R0:W-:Y:S02]  /*1dec0*/  @P0 STG.E.U16 desc[UR36][R4.64+0x2], R6 ;  /* 0x0000020604000986 */ /* 0x0001e4000c101524 */
[----:B0-----:R-:W-:-:S04]  /*1ded0*/  IADD3 R6, P0, R4, UR5, RZ ;  /* 0x0000000504067c10 */ /* 0x001fc8000ff1e0ff */
[----:B------:R-:W-:-:S05]  /*1dee0*/  IADD3.X R7, R5, UR4, RZ, P0, !PT ;  /* 0x0000000405077c10 */ /* 0x000fca00087fe4ff */
[----:B------:R0:W-:Y:S04]  /*1def0*/  @P1 STG.E.U16 desc[UR36][R6.64], R8 ;  /* 0x0000000806001986 */ /* 0x0001e8000c101524 */
[----:B0-----:R-:W2:Y:S01]  /*1df00*/  LDL.LU R8, [R1+0x40c] ;  /* 0x00040c0001087983 */ /* 0x001ea20000300800 */
[----:B------:R-:W-:Y:S01]  /*1df10*/  ISETP.GT.AND P0, PT, R0, 0x8, P2 ;  /* 0x000000080000780c */ /* 0x000fe20001704270 */
[----:B--2---:R-:W-:-:S05]  /*1df20*/  FMUL R8, R8, R2 ;  /* 0x0000000208087220 */ /* 0x004fca0000400000 */
[----:B------:R-:W-:-:S07]  /*1df30*/  F2FP.F16.F32.PACK_AB R8, RZ, R8 ;  /* 0x00000008ff08723e */ /* 0x000fce00000000ff */
[----:B------:R0:W-:Y:S04]  /*1df40*/  @P0 STG.E.U16 desc[UR36][R6.64+0x2], R8 ;  /* 0x0000020806000986 */ /* 0x0001e8000c101524 */
[----:B0-----:R-:W2:Y:S01]  /*1df50*/  LDL.LU R8, [R1+0x410] ;  /* 0x0004100001087983 */ /* 0x001ea20000300800 */
[----:B------:R-:W-:-:S04]  /*1df60*/  ISETP.GT.AND P2, PT, R3, 0x8, PT ;  /* 0x000000080300780c */ /* 0x000fc80003f44270 */
[----:B------:R-:W-:Y:S01]  /*1df70*/  ISETP.GT.AND P0, PT, R0, RZ, P2 ;  /* 0x000000ff0000720c */ /* 0x000fe20001704270 */
        /* <DEDUP_REMOVED lines=10> */
[----:B------:R-:W-:Y:S01]  /*1e020*/  ISETP.GT.AND P0, PT, R0, 0x8, P2 ;  /* 0x000000080000780c */ /* 0x000fe20001704270 */
        /* <DEDUP_REMOVED lines=159> */
[----:B------:R-:W-:Y:S01]  /*1ea20*/  USHF.L.U32 UR11, UR6, 0x8, URZ ;  /* 0x00000008060b7899 */ /* 0x000fe2000800063f */
[C---:B------:R-:W-:Y:S01]  /*1ea30*/  ISETP.GT.AND P2, PT, R3.reuse, 0x48, PT ;  /* 0x000000480300780c */ /* 0x040fe20003f44270 */
[----:B------:R-:W-:Y:S01]  /*1ea40*/  USHF.L.U64.HI UR10, UR6, 0x8, UR7 ;  /* 0x00000008060a7899 */ /* 0x000fe20008010207 */
[C---:B------:R-:W-:Y:S01]  /*1ea50*/  ISETP.GT.AND P1, PT, R3.reuse, 0x49, PT ;  /* 0x000000490300780c */ /* 0x040fe20003f24270 */
[-C--:B------:R-:W-:Y:S01]  /*1ea60*/  FMUL R10, R10, R2.reuse ;  /* 0x000000020a0a7220 */ /* 0x080fe20000400000 */
[----:B----4-:R-:W-:Y:S01]  /*1ea70*/  FMUL R12, R12, R2 ;  /* 0x000000020c0c7220 */ /* 0x010fe20000400000 */
[----:B------:R-:W-:-:S02]  /*1ea80*/  ISETP.GT.AND P4, PT, R3, 0xe9, PT ;  /* 0x000000e90300780c */ /* 0x000fc40003f84270 */
[----:B------:R-:W-:Y:S02]  /*1ea90*/  ISETP.GT.AND P3, PT, R3, 0xf0, PT ;  /* 0x000000f00300780c */ /* 0x000fe40003f64270 */
[----:B------:R-:W-:Y:S02]  /*1eaa0*/  F2FP.F16.F32.PACK_AB R10, RZ, R10 ;  /* 0x0000000aff0a723e */ /* 0x000fe400000000ff */
[----:B------:R-:W-:Y:S01]  /*1eab0*/  F2FP.F16.F32.PACK_AB R12, RZ, R12 ;  /* 0x0000000cff0c723e */ /* 0x000fe200000000ff */
[----:B--2---:R-:W-:-:S05]  /*1eac0*/  FMUL R8, R8, R2 ;  /* 0x0000000208087220 */ /* 0x004fca0000400000 */
[----:B------:R-:W-:-:S05]  /*1ead0*/  F2FP.F16.F32.PACK_AB R8, RZ, R8 ;  /* 0x00000008ff08723e */ /* 0x000fca00000000ff */
[----:B------:R0:W-:Y:S01]  /*1eae0*/  @P0 STG.E.U16 desc[UR36][R6.64+0x82], R8 ;  /* 0x0000820806000986 */ /* 0x0001e2000c101524 */
[----:B------:R-:W-:Y:S01]  /*1eaf0*/  ISETP.GT.AND P0, PT, R0, RZ, P2 ;  /* 0x000000ff0000720c */ /* 0x000fe20001704270 */
[----:B0-----:R-:W-:-:S05]  /*1eb00*/  FMUL R8, R9, R2 ;  /* 0x0000000209087220 */ /* 0x001fca0000400000 */
[----:B------:R-:W-:-:S07]  /*1eb10*/  F2FP.F16.F32.PACK_AB R8, RZ, R8 ;  /* 0x00000008ff08723e */ /* 0x000fce00000000ff */
[----:B------:R0:W-:Y:S02]  /*1eb20*/  @P0 STG.E.U16 desc[UR36][R4.64+0x90], R8 ;  /* 0x0000900804000986 */ /* 0x0001e4000c101524 */
[----:B0-----:R-:W-:-:S04]  /*1eb30*/  IADD3 R8, P0, R4, UR11, RZ ;  /* 0x0000000b04087c10 */ /* 0x001fc8000ff1e0ff */
[----:B------:R-:W-:Y:S02]  /*1eb40*/  IADD3.X R9, R5, UR10, RZ, P0, !PT ;  /* 0x0000000a05097c10 */ /* 0x000fe400087fe4ff */
[----:B------:R-:W-:-:S13]  /*1eb50*/  ISETP.GT.AND P0, PT, R0, RZ, P1 ;  /* 0x000000ff0000720c */ /* 0x000fda0000f04270 */
[----:B------:R5:W-:Y:S01]  /*1eb60*/  @P0 STG.E.U16 desc[UR36][R4.64+0x92], R10 ;  /* 0x0000920a04000986 */ /* 0x000be2000c101524 */
[----:B------:R-:W-:Y:S02]  /*1eb70*/  ISETP.GT.AND P0, PT, R0, 0x8, P2 ;  /* 0x000000080000780c */ /* 0x000fe40001704270 */
[----:B------:R-:W-:Y:S01]  /*1eb80*/  ISETP.GT.AND P2, PT, R3, 0x50, PT ;  /* 0x000000500300780c */ /* 0x000fe20003f44270 */
[----:B-----5:R-:W-:-:S05]  /*1eb90*/  FMUL R10, R11, R2 ;  /* 0x000000020b0a7220 */ /* 0x020fca0000400000 */
[----:B------:R-:W-:-:S05]  /*1eba0*/  F2FP.F16.F32.PACK_AB R10, RZ, R10 ;  /* 0x0000000aff0a723e */ /* 0x000fca00000000ff */
[----:B------:R0:W-:Y:S02]  /*1ebb0*/  @P0 STG.E.U16 desc[UR36][R6.64+0x90], R10 ;  /* 0x0000900a06000986 */ /* 0x0001e4000c101524 */
[----:B0-----:R-:W-:-:S04]  /*1ebc0*/  IADD3 R10, P0, R8, UR5, RZ ;  /* 0x00000005080a7c10 */ /* 0x001fc8000ff1e0ff */
[----:B------:R-:W-:Y:S02]  /*1ebd0*/  IADD3.X R11, R9, UR4, RZ, P0, !PT ;  /* 0x00000004090b7c10 */ /* 0x000fe400087fe4ff */
[----:B------:R-:W-:Y:S02]  /*1ebe0*/  ISETP.GT.AND P0, PT, R0, 0x8, P1 ;  /* 0x000000080000780c */ /* 0x000fe40000f04270 */
[----:B------:R-:W-:-:S11]  /*1ebf0*/  ISETP.GT.AND P1, PT, R3, 0x51, PT ;  /* 0x000000510300780c */ /* 0x000fd60003f24270 */
[----:B------:R0:W-:Y:S01]  /*1ec00*/  @P0 STG.E.U16 desc[UR36][R6.64+0x92], R12 ;  /* 0x0000920c06000986 */ /* 0x0001e2000c101524 */
[----:B------:R-:W-:Y:S01]  /*1ec10*/  ISETP.GT.AND P0, PT, R0, RZ, P2 ;  /* 0x000000ff0000720c */ /* 0x000fe20001704270 */
[----:B0-----:R-:W-:Y:S02]  /*1ec20*/  FMUL R12, R14, R2 ;  /* 0x000000020e0c7220 */ /* 0x001fe40000400000 */
[----:B------:R-:W2:Y:S03]  /*1ec30*/  LDL.LU R14, [R1+0x2a0] ;  /* 0x0002a000010e7983 */ /* 0x000ea60000300800 */
[----:B------:R-:W-:-:S07]  /*1ec40*/  F2FP.F16.F32.PACK_AB R12, RZ, R12 ;  /* 0x0000000cff0c723e */ /* 0x000fce00000000ff */
[----:B------:R0:W-:Y:S01]  /*1ec50*/  @P0 STG.E.U16 desc[UR36][R4.64+0xa0], R12 ;  /* 0x0000a00c04000986 */ /* 0x0001e2000c101524 */
[----:B------:R-:W-:Y:S01]  /*1ec60*/  ISETP.GT.AND P0, PT, R0, RZ, P1 ;  /* 0x000000ff0000720c */ /* 0x000fe20000f04270 */
[----:B0-----:R-:W-:Y:S02]  /*1ec70*/  FMUL R12, R235, R2 ;  /* 0x00000002eb0c7220 */ /* 0x001fe40000400000 */
[----:B------:R-:W3:Y:S03]  /*1ec80*/  LDL.LU R235, [R1+0x2a4] ;  /* 0x0002a40001eb7983 */ /* 0x000ee60000300800 */
[----:B------:R-:W-:-:S07]  /*1ec90*/  F2FP.F16.F32.PACK_AB R12, RZ, R12 ;  /* 0x0000000cff0c723e */ /* 0x000fce00000000ff */
[----:B------:R0:W-:Y:S01]  /*1eca0*/  @P0 STG.E.U16 desc[UR36][R4.64+0xa2], R12 ;  /* 0x0000a20c04000986 */ /* 0x0001e2000c101524 */
[----:B------:R-:W-:Y:S02]  /*1ecb0*/  ISETP.GT.AND P0, PT, R0, 0x8, P2 ;  /* 0x000000080000780c */ /* 0x000fe40001704270 */
[----:B------:R-:W-:Y:S01]  /*1ecc0*/  ISETP.GT.AND P2, PT, R3, 0x58, PT ;  /* 0x000000580300780c */ /* 0x000fe20003f44270 */
[----:B0-----:R-:W-:Y:S02]  /*1ecd0*/  FMUL R12, R234, R2 ;  /* 0x00000002ea0c7220 */ /* 0x001fe40000400000 */
[----:B------:R-:W4:Y:S03]  /*1ece0*/  LDL.LU R234, [R1+0x2a8] ;  /* 0x0002a80001ea7983 */ /* 0x000f260000300800 */
[----:B------:R-:W-:-:S05]  /*1ecf0*/  F2FP.F16.F32.PACK_AB R12, RZ, R12 ;  /* 0x0000000cff0c723e */ /* 0x000fca00000000ff */
[----:B------:R0:W-:Y:S01]  /*1ed00*/  @P0 STG.E.U16 desc[UR36][R6.64+0xa0], R12 ;  /* 0x0000a00c06000986 */ /* 0x0001e2000c101524 */
[----:B------:R-:W-:Y:S02]  /*1ed10*/  ISETP.GT.AND P0, PT, R0, 0x8, P1 ;  /* 0x000000080000780c */ /* 0x000fe40000f04270 */
[----:B------:R-:W-:Y:S01]  /*1ed20*/  ISETP.GT.AND P1, PT, R3, 0x59, PT ;  /* 0x000000590300780c */ /* 0x000fe20003f24270 */
[----:B0-----:R-:W-:Y:S02]  /*1ed30*/  FMUL R12, R233, R2 ;  /* 0x00000002e90c7220 */ /* 0x001fe40000400000 */
[----:B------:R-:W5:Y:S03]  /*1ed40*/  LDL.LU R233, [R1+0x2ac] ;  /* 0x0002ac0001e97983 */ /* 0x000f660000300800 */
[----:B------:R-:W-:-:S05]  /*1ed50*/  F2FP.F16.F32.PACK_AB R12, RZ, R12 ;  /* 0x0000000cff0c723e */ /* 0x000fca00000000ff */
[----:B------:R0:W-:Y:S01]  /*1ed60*/  @P0 STG.E.U16 desc[UR36][R6.64+0xa2], R12 ;  /* 0x0000a20c06000986 */ /* 0x0001e2000c101524 */
[----:B------:R-:W-:Y:S01]  /*1ed70*/  ISETP.GT.AND P0, PT, R0, RZ, P2 ;  /* 0x000000ff0000720c */ /* 0x000fe20001704270 */
[----:B0-----:R-:W-:Y:S02]  /*1ed80*/  FMUL R12, R232, R2 ;  /* 0x00000002e80c7220 */ /* 0x001fe40000400000 */
[----:B------:R-:W5:Y:S03]  /*1ed90*/  LDL.LU R232, [R1+0x2b0] ;  /* 0x0002b00001e87983 */ /* 0x000f660000300800 */
[----:B------:R-:W-:-:S07]  /*1eda0*/  F2FP.F16.F32.PACK_AB R12, RZ, R12 ;  /* 0x0000000cff0c723e */ /* 0x000fce00000000ff */
[----:B------:R0:W-:Y:S01]  /*1edb0*/  @P0 STG.E.U16 desc[UR36][R4.64+0xb0], R12 ;  /* 0x0000b00c04000986 */ /* 0x0001e2000c101524 */
[----:B------:R-:W-:Y:S01]  /*1edc0*/  ISETP.GT.AND P0, PT, R0, RZ, P1 ;  /* 0x000000ff0000720c */ /* 0x000fe20000f04270 */
[----:B0-----:R-:W-:Y:S02]  /*1edd0*/  FMUL R12, R231, R2 ;  /* 0x00000002e70c7220 */ /* 0x001fe40000400000 */
[----:B------:R-:W5:Y:S03]  /*1ede0*/  LDL.LU R231, [R1+0x2b4] ;  /* 0x0002b40001e77983 */ /* 0x000f660000300800 */
[----:B------:R-:W-:-:S07]  /*1edf0*/  F2FP.F16.F32.PACK_AB R12, RZ, R12 ;  /* 0x0000000cff0c723e */ /* 0x000fce00000000ff */
[----:B------:R0:W-:Y:S01]  /*1ee00*/  @P0 STG.E.U16 desc[UR36][R4.64+0xb2], R12 ;  /* 0x0000b20c04000986 */ /* 0x0001e2000c101524 */
[----:B------:R-:W-:Y:S02]  /*1ee10*/  ISETP.GT.AND P0, PT, R0, 0x8, P2 ;  /* 0x000000080000780c */ /* 0x000fe40001704270 */
[----:B------:R-:W-:Y:S01]  /*1ee20*/  ISETP.GT.AND P2, PT, R3, 0x60, PT ;  /* 0x000000600300780c */ /* 0x000fe20003f44270 */
[----:B0-----:R-:W-:Y:S02]  /*1ee30*/  FMUL R12, R230, R2 ;  /* 0x00000002e60c7220 */ /* 0x001fe40000400000 */
[----:B------:R-:W5:Y:S03]  /*1ee40*/  LDL.LU R230, [R1+0x2b8] ;  /* 0x0002b80001e67983 */ /* 0x000f660000300800 */
        /* <DEDUP_REMOVED lines=398> */
[----:B------:R-:W-:Y:S01]  /*20730*/  ISETP.GT.AND P0, PT, R0, 0x8, P4 ;  /* 0x000000080000780c */ /* 0x000fe20002704270 */
[----:B0-----:R-:W-:Y:S02]  /*20740*/  FMUL R12, R156, R2 ;  /* 0x000000029c0c7220 */ /* 0x001fe40000400000 */
[----:B------:R-:W5:Y:S03]  /*20750*/  LDL.LU R156, [R1+0x3dc] ;  /* 0x0003dc00019c7983 */ /* 0x000f660000300800 */
[----:B------:R-:W-:-:S07]  /*20760*/  F2FP.F16.F32.PACK_AB R12, RZ, R12 ;  /* 0x0000000cff0c723e */ /* 0x000fce00000000ff */
[----:B------:R0:W-:Y:S01]  /*20770*/  @P0 STG.E.U16 desc[UR36][R6.64+0x1d2], R12 ;  /* 0x0001d20c06000986 */ /* 0x0001e2000c101524 */
[----:B------:R-:W-:Y:S01]  /*20780*/  ISETP.GT.AND P0, PT, R0, RZ, P3 ;  /* 0x000000ff0000720c */ /* 0x000fe20001f04270 */
[----:B0-----:R-:W-:-:S05]  /*20790*/  FMUL R12, R155, R2 ;  /* 0x000000029b0c7220 */ /* 0x001fca0000400000 */
[----:B------:R-:W-:-:S07]  /*207a0*/  F2FP.F16.F32.PACK_AB R12, RZ, R12 ;  /* 0x0000000cff0c723e */ /* 0x000fce00000000ff */
[----:B------:R0:W-:Y:S01]  /*207b0*/  @P0 STG.E.U16 desc[UR36][R4.64+0x1e0], R12 ;  /* 0x0001e00c04000986 */ /* 0x0001e2000c101524 */
[----:B------:R-:W-:Y:S01]  /*207c0*/  ISETP.GT.AND P0, PT, R0, RZ, P2 ;  /* 0x000000ff0000720c */ /* 0x000fe20001704270 */
[----:B0-----:R-:W-:-:S05]  /*207d0*/  FMUL R12, R154, R2 ;  /* 0x000000029a0c7220 */ /* 0x001fca0000400000 */
[----:B------:R-:W-:-:S07]  /*207e0*/  F2FP.F16.F32.PACK_AB R12, RZ, R12 ;  /* 0x0000000cff0c723e */ /* 0x000fce00000000ff */
[----:B------:R0:W-:Y:S01]  /*207f0*/  @P0 STG.E.U16 desc[UR36][R4.64+0x1e2], R12 ;  /* 0x0001e20c04000986 */ /* 0x0001e2000c101524 */
[----:B------:R-:W-:Y:S01]  /*20800*/  ISETP.GT.AND P0, PT, R0, 0x8, P3 ;  /* 0x000000080000780c */ /* 0x000fe20001f04270 */
[----:B0-----:R-:W-:-:S05]  /*20810*/  FMUL R12, R153, R2 ;  /* 0x00000002990c7220 */ /* 0x001fca0000400000 */
[----:B------:R-:W-:-:S07]  /*20820*/  F2FP.F16.F32.PACK_AB R12, RZ, R12 ;  /* 0x0000000cff0c723e */ /* 0x000fce00000000ff */
[----:B------:R0:W-:Y:S01]  /*20830*/  @P0 STG.E.U16 desc[UR36][R6.64+0x1e0], R12 ;  /* 0x0001e00c06000986 */ /* 0x0001e2000c101524 */
[----:B------:R-:W-:Y:S01]  /*20840*/  ISETP.GT.AND P0, PT, R0, 0x8, P2 ;  /* 0x000000080000780c */ /* 0x000fe20001704270 */
[----:B0-----:R-:W-:-:S05]  /*20850*/  FMUL R12, R152, R2 ;  /* 0x00000002980c7220 */ /* 0x001fca0000400000 */
[----:B------:R-:W-:-:S07]  /*20860*/  F2FP.F16.F32.PACK_AB R12, RZ, R12 ;  /* 0x0000000cff0c723e */ /* 0x000fce00000000ff */
[----:B------:R0:W-:Y:S01]  /*20870*/  @P0 STG.E.U16 desc[UR36][R6.64+0x1e2], R12 ;  /* 0x0001e20c06000986 */ /* 0x0001e2000c101524 */
[----:B------:R-:W-:Y:S01]  /*20880*/  ISETP.GT.AND P0, PT, R0, RZ, P1 ;  /* 0x000000ff0000720c */ /* 0x000fe20000f04270 */
[----:B0-----:R-:W-:-:S05]  /*20890*/  FMUL R12, R23, R2 ;  /* 0x00000002170c7220 */ /* 0x001fca0000400000 */
[----:B------:R-:W-:-:S07]  /*208a0*/  F2FP.F16.F32.PACK_AB R12, RZ, R12 ;  /* 0x0000000cff0c723e */ /* 0x000fce00000000ff */
[----:B------:R0:W-:Y:S01]  /*208b0*/  @P0 STG.E.U16 desc[UR36][R4.64+0x1f0], R12 ;  /* 0x0001f00c04000986 */ /* 0x0001e2000c101524 */
[----:B------:R-:W-:-:S04]  /*208c0*/  ISETP.GT.AND P0, PT, R3, 0xf9, PT ;  /* 0x000000f90300780c */ /* 0x000fc80003f04270 */
[----:B------:R-:W-:Y:S01]  /*208d0*/  ISETP.GT.AND P6, PT, R0, RZ, P0 ;  /* 0x000000ff0000720c */ /* 0x000fe200007c4270 */
[----:B0-----:R-:W-:-:S05]  /*208e0*/  FMUL R12, R22, R2 ;  /* 0x00000002160c7220 */ /* 0x001fca0000400000 */
[----:B------:R-:W-:-:S07]  /*208f0*/  F2FP.F16.F32.PACK_AB R12, RZ, R12 ;  /* 0x0000000cff0c723e */ /* 0x000fce00000000ff */
[----:B------:R0:W-:Y:S01]  /*20900*/  @P6 STG.E.U16 desc[UR36][R4.64+0x1f2], R12 ;  /* 0x0001f20c04006986 */ /* 0x0001e2000c101524 */
[----:B------:R-:W-:Y:S01]  /*20910*/  ISETP.GT.AND P6, PT, R0, 0x8, P1 ;  /* 0x000000080000780c */ /* 0x000fe20000fc4270 */
[----:B0-----:R-:W-:Y:S02]  /*20920*/  FMUL R12, R21, R2 ;  /* 0x00000002150c7220 */ /* 0x001fe40000400000 */
[----:B------:R-:W5:Y:S03]  /*20930*/  LDL.LU R21, [R1+0x3e0] ;  /* 0x0003e00001157983 */ /* 0x000f660000300800 */
[----:B------:R-:W-:-:S07]  /*20940*/  F2FP.F16.F32.PACK_AB R12, RZ, R12 ;  /* 0x0000000cff0c723e */ /* 0x000fce00000000ff */
[----:B------:R0:W-:Y:S01]  /*20950*/  @P6 STG.E.U16 desc[UR36][R6.64+0x1f0], R12 ;  /* 0x0001f00c06006986 */ /* 0x0001e2000c101524 */
[----:B------:R-:W-:Y:S01]  /*20960*/  ISETP.GT.AND P6, PT, R0, 0x8, P0 ;  /* 0x000000080000780c */ /* 0x000fe200007c4270 */
[----:B0-----:R-:W-:Y:S02]  /*20970*/  FMUL R12, R20, R2 ;  /* 0x00000002140c7220 */ /* 0x001fe40000400000 */
[----:B------:R-:W5:Y:S03]  /*20980*/  LDL.LU R20, [R1+0x3e4] ;  /* 0x0003e40001147983 */ /* 0x000f660000300800 */
[----:B------:R-:W-:Y:S01]  /*20990*/  F2FP.F16.F32.PACK_AB R12, RZ, R12 ;  /* 0x0000000cff0c723e */ /* 0x000fe200000000ff */
[----:B------:R-:W5:Y:S04]  /*209a0*/  LDL.LU R155, [R1+0x3e8] ;  /* 0x0003e800019b7983 */ /* 0x000f680000300800 */
[----:B------:R-:W5:Y:S04]  /*209b0*/  LDL.LU R153, [R1+0x3ec] ;  /* 0x0003ec0001997983 */ /* 0x000f680000300800 */
[----:B------:R-:W5:Y:S04]  /*209c0*/  LDL.LU R152, [R1+0x3f0] ;  /* 0x0003f00001987983 */ /* 0x000f680000300800 */
[----:B------:R-:W5:Y:S04]  /*209d0*/  LDL.LU R23, [R1+0x3f4] ;  /* 0x0003f40001177983 */ /* 0x000f680000300800 */
[----:B------:R-:W5:Y:S04]  /*209e0*/  LDL.LU R22, [R1+0x3f8] ;  /* 0x0003f80001167983 */ /* 0x000f680000300800 */
[----:B------:R-:W5:Y:S04]  /*209f0*/  LDL.LU R154, [R1+0x3fc] ;  /* 0x0003fc00019a7983 */ /* 0x000f680000300800 */
        /* <DEDUP_REMOVED lines=226> */
[----:B------:R-:W-:Y:S02]  /*21820*/  ISETP.GT.AND P5, PT, R0, 0x88, P6 ;  /* 0x000000880000780c */ /* 0x000fe400037a4270 */
[----:B------:R-:W-:Y:S01]  /*21830*/  ISETP.GT.AND P6, PT, R3, 0x50, PT ;  /* 0x000000500300780c */ /* 0x000fe20003fc4270 */
[----:B--2---:R-:W-:-:S05]  /*21840*/  FMUL R12, R12, R2 ;  /* 0x000000020c0c7220 */ /* 0x004fca0000400000 */
[----:B------:R-:W-:-:S05]  /*21850*/  F2FP.F16.F32.PACK_AB R12, RZ, R12 ;  /* 0x0000000cff0c723e */ /* 0x000fca00000000ff */
[----:B------:R0:W-:Y:S01]  /*21860*/  @P5 STG.E.U16 desc[UR36][R10.64+0x92], R12 ;  /* 0x0000920c0a005986 */ /* 0x0001e2000c101524 */
[----:B------:R-:W-:Y:S02]  /*21870*/  ISETP.GT.AND P5, PT, R0, 0x80, P6 ;  /* 0x000000800000780c */ /* 0x000fe400037a4270 */
[----:B------:R-:W-:Y:S01]  /*21880*/  ISETP.GT.AND P6, PT, R3, 0x51, PT ;  /* 0x000000510300780c */ /* 0x000fe20003fc4270 */
[----:B0-----:R-:W-:-:S05]  /*21890*/  FMUL R12, R14, R2 ;  /* 0x000000020e0c7220 */ /* 0x001fca0000400000 */
[----:B------:R-:W-:-:S05]  /*218a0*/  F2FP.F16.F32.PACK_AB R12, RZ, R12 ;  /* 0x0000000cff0c723e */ /* 0x000fca00000000ff */
[----:B------:R3:W-:Y:S01]  /*218b0*/  @P5 STG.E.U16 desc[UR36][R8.64+0xa0], R12 ;  /* 0x0000a00c08005986 */ /* 0x0007e2000c101524 */
[----:B------:R-:W-:Y:S01]  /*218c0*/  ISETP.GT.AND P5, PT, R0, 0x80, P6 ;  /* 0x000000800000780c */ /* 0x000fe200037a4270 */
[----:B---3--:R-:W-:Y:S02]  /*218d0*/  FMUL R12, R235, R2 ;  /* 0x00000002eb0c7220 */ /* 0x008fe40000400000 */
[----:B------:R-:W2:Y:S03]  /*218e0*/  LDL.LU R235, [R1+0xc0] ;  /* 0x0000c00001eb7983 */ /* 0x000ea60000300800 */
[----:B------:R-:W-:-:S07]  /*218f0*/  F2FP.F16.F32.PACK_AB R12, RZ, R12 ;  /* 0x0000000cff0c723e */ /* 0x000fce00000000ff */
[----:B------:R4:W-:Y:S01]  /*21900*/  @P5 STG.E.U16 desc[UR36][R8.64+0xa2], R12 ;  /* 0x0000a20c08005986 */ /* 0x0009e2000c101524 */
[----:B------:R-:W-:-:S04]  /*21910*/  ISETP.GT.AND P5, PT, R3, 0x50, PT ;  /* 0x000000500300780c */ /* 0x000fc80003fa4270 */
[----:B------:R-:W-:Y:S01]  /*21920*/  ISETP.GT.AND P5, PT, R0, 0x88, P5 ;  /* 0x000000880000780c */ /* 0x000fe20002fa4270 */
[----:B----4-:R-:W-:Y:S02]  /*21930*/  FMUL R12, R234, R2 ;  /* 0x00000002ea0c7220 */ /* 0x010fe40000400000 */
[----:B------:R-:W3:Y:S03]  /*21940*/  LDL.LU R234, [R1+0xc4] ;  /* 0x0000c40001ea7983 */ /* 0x000ee60000300800 */
[----:B------:R-:W-:-:S07]  /*21950*/  F2FP.F16.F32.PACK_AB R12, RZ, R12 ;  /* 0x0000000cff0c723e */ /* 0x000fce00000000ff */
[----:B------:R5:W-:Y:S01]  /*21960*/  @P5 STG.E.U16 desc[UR36][R10.64+0xa0], R12 ;  /* 0x0000a00c0a005986 */ /* 0x000be2000c101524 */
[----:B------:R-:W-:Y:S02]  /*21970*/  ISETP.GT.AND P5, PT, R0, 0x88, P6 ;  /* 0x000000880000780c */ /* 0x000fe400037a4270 */
[----:B------:R-:W-:Y:S01]  /*21980*/  ISETP.GT.AND P6, PT, R3, 0x58, PT ;  /* 0x000000580300780c */ /* 0x000fe20003fc4270 */
[----:B-----5:R-:W-:Y:S02]  /*21990*/  FMUL R12, R233, R2 ;  /* 0x00000002e90c7220 */ /* 0x020fe40000400000 */
        /* <DEDUP_REMOVED lines=14> */
[----:B------:R-:W-:-:S04]  /*21a80*/  ISETP.GT.AND P5, PT, R3, 0x58, PT ;  /* 0x000000580300780c */ /* 0x000fc80003fa4270 */
[----:B------:R-:W-:Y:S01]  /*21a90*/  ISETP.GT.AND P5, PT, R0, 0x88, P5 ;  /* 0x000000880000780c */ /* 0x000fe20002fa4270 */
        /* <DEDUP_REMOVED lines=247> */
[-C--:B0-----:R-:W-:Y:S01]  /*22a10*/  FMUL R12, R187, R2.reuse ;  /* 0x00000002bb0c7220 */ /* 0x081fe20000400000 */
[----:B------:R-:W-:Y:S01]  /*22a20*/  FMUL R14, R157, R2 ;  /* 0x000000029d0e7220 */ /* 0x000fe20000400000 */
        /* <DEDUP_REMOVED lines=63> */
[-C--:B0-----:R-:W-:Y:S01]  /*22e20*/  FMUL R12, R176, R2.reuse ;  /* 0x00000002b00c7220 */ /* 0x081fe20000400000 */
[----:B------:R-:W-:Y:S01]  /*22e30*/  FMUL R20, R20, R2 ;  /* 0x0000000214147220 */ /* 0x000fe20000400000 */
        /* <DEDUP_REMOVED lines=57> */
[-C--:B0-----:R-:W-:Y:S01]  /*231d0*/  FMUL R12, R166, R2.reuse ;  /* 0x00000002a60c7220 */ /* 0x081fe20000400000 */
[----:B------:R-:W-:Y:S01]  /*231e0*/  FMUL R153, R153, R2 ;  /* 0x0000000299997220 */ /* 0x000fe20000400000 */
        /* <DEDUP_REMOVED lines=26> */
[----:B------:R-:W-:Y:S01]  /*23390*/  ISETP.GT.AND P5, PT, R0, 0x88, P6 ;  /* 0x000000880000780c */ /* 0x000fe200037a4270 */
[----:B0-----:R-:W-:Y:S01]  /*233a0*/  FMUL R12, R160, R2 ;  /* 0x00000002a00c7220 */ /* 0x001fe20000400000 */
[----:B------:R-:W-:Y:S01]  /*233b0*/  ISETP.GT.AND P6, PT, R3, 0xe8, PT ;  /* 0x000000e80300780c */ /* 0x000fe20003fc4270 */
[----:B------:R-:W5:Y:S03]  /*233c0*/  LDL.LU R160, [R1+0x1e8] ;  /* 0x0001e80001a07983 */ /* 0x000f660000300800 */
[----:B------:R-:W-:-:S04]  /*233d0*/  F2FP.F16.F32.PACK_AB R12, RZ, R12 ;  /* 0x0000000cff0c723e */ /* 0x000fc800000000ff */
[----:B------:R-:W-:Y:S01]  /*233e0*/  PRMT R13, R12, 0x7610, R13 ;  /* 0x000076100c0d7816 */ /* 0x000fe2000000000d */
[-C--:B------:R-:W-:Y:S01]  /*233f0*/  FMUL R12, R159, R2.reuse ;  /* 0x000000029f0c7220 */ /* 0x080fe20000400000 */
[----:B------:R-:W-:Y:S01]  /*23400*/  FMUL R23, R23, R2 ;  /* 0x0000000217177220 */ /* 0x000fe20000400000 */
[----:B------:R-:W5:Y:S04]  /*23410*/  LDL.LU R159, [R1+0x1ec] ;  /* 0x0001ec00019f7983 */ /* 0x000f680000300800 */
[----:B------:R0:W-:Y:S01]  /*23420*/  @P5 STG.E.U16 desc[UR36][R10.64+0x1c2], R13 ;  /* 0x0001c20d0a005986 */ /* 0x0001e2000c101524 */
[----:B------:R-:W-:Y:S02]  /*23430*/  ISETP.GT.AND P5, PT, R0, 0x80, P6 ;  /* 0x000000800000780c */ /* 0x000fe400037a4270 */
[----:B------:R-:W-:-:S04]  /*23440*/  F2FP.F16.F32.PACK_AB R12, RZ, R12 ;  /* 0x0000000cff0c723e */ /* 0x000fc800000000ff */
[----:B------:R-:W-:Y:S02]  /*23450*/  PRMT R15, R12, 0x7610, R15 ;  /* 0x000076100c0f7816 */ /* 0x000fe4000000000f */
[----:B------:R-:W-:-:S05]  /*23460*/  ISETP.GT.AND P6, PT, R0, 0x88, P6 ;  /* 0x000000880000780c */ /* 0x000fca00037c4270 */
[----:B------:R1:W-:Y:S01]  /*23470*/  @P5 STG.E.U16 desc[UR36][R8.64+0x1d0], R15 ;  /* 0x0001d00f08005986 */ /* 0x0003e2000c101524 */
[----:B------:R-:W-:Y:S01]  /*23480*/  ISETP.GT.AND P5, PT, R0, 0x80, P4 ;  /* 0x000000800000780c */ /* 0x000fe200027a4270 */
[----:B0-----:R-:W-:Y:S01]  /*23490*/  FMUL R13, R158, R2 ;  /* 0x000000029e0d7220 */ /* 0x001fe20000400000 */
[----:B------:R-:W-:Y:S01]  /*234a0*/  F2FP.F16.F32.PACK_AB R12, RZ, R14 ;  /* 0x0000000eff0c723e */ /* 0x000fe200000000ff */
[----:B------:R-:W5:Y:S03]  /*234b0*/  LDL.LU R158, [R1+0x1f0] ;  /* 0x0001f000019e7983 */ /* 0x000f660000300800 */
[----:B------:R-:W-:Y:S01]  /*234c0*/  F2FP.F16.F32.PACK_AB R13, RZ, R13 ;  /* 0x0000000dff0d723e */ /* 0x000fe200000000ff */
[-C--:B------:R-:W-:Y:S01]  /*234d0*/  FMUL R14, R156, R2.reuse ;  /* 0x000000029c0e7220 */ /* 0x080fe20000400000 */
[----:B------:R-:W-:Y:S01]  /*234e0*/  ISETP.GT.AND P4, PT, R0, 0x88, P4 ;  /* 0x000000880000780c */ /* 0x000fe20002784270 */
[----:B------:R-:W-:Y:S01]  /*234f0*/  FMUL R152, R152, R2 ;  /* 0x0000000298987220 */ /* 0x000fe20000400000 */
[----:B------:R-:W5:Y:S04]  /*23500*/  LDL.LU R157, [R1+0x1f4] ;  /* 0x0001f400019d7983 */ /* 0x000f680000300800 */
[----:B------:R0:W-:Y:S01]  /*23510*/  @P5 STG.E.U16 desc[UR36][R8.64+0x1d2], R13 ;  /* 0x0001d20d08005986 */ /* 0x0001e2000c101524 */
[----:B------:R-:W-:-:S03]  /*23520*/  ISETP.GT.AND P5, PT, R0, 0x80, P2 ;  /* 0x000000800000780c */ /* 0x000fc600017a4270 */
[----:B------:R2:W-:Y:S01]  /*23530*/  @P6 STG.E.U16 desc[UR36][R10.64+0x1d0], R12 ;  /* 0x0001d00c0a006986 */ /* 0x0005e2000c101524 */
[C---:B------:R-:W-:Y:S02]  /*23540*/  ISETP.GT.AND P6, PT, R0.reuse, 0x80, P3 ;  /* 0x000000800000780c */ /* 0x040fe40001fc4270 */
[C---:B------:R-:W-:Y:S01]  /*23550*/  ISETP.GT.AND P3, PT, R0.reuse, 0x88, P3 ;  /* 0x000000880000780c */ /* 0x040fe20001f64270 */
[----:B-1----:R-:W-:Y:S01]  /*23560*/  FMUL R15, R155, R2 ;  /* 0x000000029b0f7220 */ /* 0x002fe20000400000 */
[----:B------:R-:W-:Y:S01]  /*23570*/  F2FP.F16.F32.PACK_AB R14, RZ, R14 ;  /* 0x0000000eff0e723e */ /* 0x000fe200000000ff */
[----:B------:R-:W5:Y:S01]  /*23580*/  LDL.LU R156, [R1+0x1f8] ;  /* 0x0001f800019c7983 */ /* 0x000f620000300800 */
[----:B0-----:R-:W-:Y:S02]  /*23590*/  F2FP.F16.F32.PACK_AB R13, RZ, R21 ;  /* 0x00000015ff0d723e */ /* 0x001fe400000000ff */
[----:B------:R-:W-:Y:S01]  /*235a0*/  ISETP.GT.AND P2, PT, R0, 0x88, P2 ;  /* 0x000000880000780c */ /* 0x000fe20001744270 */
[----:B------:R-:W-:Y:S01]  /*235b0*/  FMUL R22, R22, R2 ;  /* 0x0000000216167220 */ /* 0x000fe20000400000 */
[----:B--2---:R-:W-:Y:S01]  /*235c0*/  F2FP.F16.F32.PACK_AB R12, RZ, R20 ;  /* 0x00000014ff0c723e */ /* 0x004fe200000000ff */
[----:B------:R-:W2:Y:S01]  /*235d0*/  LDL.LU R155, [R1+0x1fc] ;  /* 0x0001fc00019b7983 */ /* 0x000ea20000300800 */
[----:B------:R-:W-:-:S02]  /*235e0*/  PRMT R20, R14, 0x7610, R20 ;  /* 0x000076100e147816 */ /* 0x000fc40000000014 */
[----:B------:R-:W-:Y:S01]  /*235f0*/  F2FP.F16.F32.PACK_AB R14, RZ, R15 ;  /* 0x0000000fff0e723e */ /* 0x000fe200000000ff */
[----:B------:R-:W3:Y:S04]  /*23600*/  LDL.LU R21, [R1+0xbc] ;  /* 0x0000bc0001157983 */ /* 0x000ee80000300800 */
[----:B------:R0:W-:Y:S01]  /*23610*/  @P4 STG.E.U16 desc[UR36][R10.64+0x1d2], R20 ;  /* 0x0001d2140a004986 */ /* 0x0001e2000c101524 */
[----:B------:R-:W-:-:S03]  /*23620*/  ISETP.GT.AND P4, PT, R0, 0x80, P0 ;  /* 0x000000800000780c */ /* 0x000fc60000784270 */
[----:B------:R1:W-:Y:S04]  /*23630*/  @P6 STG.E.U16 desc[UR36][R8.64+0x1e0], R13 ;  /* 0x0001e00d08006986 */ /* 0x0003e8000c101524 */
[----:B------:R-:W-:Y:S04]  /*23640*/  @P5 STG.E.U16 desc[UR36][R8.64+0x1e2], R12 ;  /* 0x0001e20c08005986 */ /* 0x000fe8000c101524 */
[----:B------:R4:W-:Y:S04]  /*23650*/  @P3 STG.E.U16 desc[UR36][R10.64+0x1e0], R14 ;  /* 0x0001e00e0a003986 */ /* 0x0009e8000c101524 */
[----:B0-----:R-:W5:Y:S01]  /*23660*/  LDL.LU R20, [R1+0xb8] ;  /* 0x0000b80001147983 */ /* 0x001f620000300800 */
[----:B-1----:R-:W-:-:S02]  /*23670*/  F2FP.F16.F32.PACK_AB R13, RZ, R152 ;  /* 0x00000098ff0d723e */ /* 0x002fc400000000ff */
[----:B----4-:R-:W-:Y:S02]  /*23680*/  F2FP.F16.F32.PACK_AB R14, RZ, R153 ;  /* 0x00000099ff0e723e */ /* 0x010fe400000000ff */
[----:B------:R-:W-:Y:S01]  /*23690*/  F2FP.F16.F32.PACK_AB R12, RZ, R23 ;  /* 0x00000017ff0c723e */ /* 0x000fe200000000ff */
[----:B------:R-:W4:Y:S01]  /*236a0*/  LDL.LU R153, [R1+0xb4] ;  /* 0x0000b40001997983 */ /* 0x000f220000300800 */
[----:B------:R-:W-:Y:S02]  /*236b0*/  PRMT R15, R14, 0x7610, R15 ;  /* 0x000076100e0f7816 */ /* 0x000fe4000000000f */
[----:B------:R-:W-:Y:S01]  /*236c0*/  F2FP.F16.F32.PACK_AB R14, RZ, R22 ;  /* 0x00000016ff0e723e */ /* 0x000fe200000000ff */
[----:B------:R-:W2:Y:S04]  /*236d0*/  LDL.LU R152, [R1+0xb0] ;  /* 0x0000b00001987983 */ /* 0x000ea80000300800 */
[----:B------:R-:W3:Y:S04]  /*236e0*/  LDL.LU R23, [R1+0xac] ;  /* 0x0000ac0001177983 */ /* 0x000ee80000300800 */
[----:B------:R-:W-:Y:S04]  /*236f0*/  @P2 STG.E.U16 desc[UR36][R10.64+0x1e2], R15 ;  /* 0x0001e20f0a002986 */ /* 0x000fe8000c101524 */
[----:B------:R-:W5:Y:S04]  /*23700*/  LDL.LU R22, [R1+0xa8] ;  /* 0x0000a80001167983 */ /* 0x000f680000300800 */
[----:B------:R0:W-:Y:S04]  /*23710*/  @P4 STG.E.U16 desc[UR36][R8.64+0x1f2], R12 ;  /* 0x0001f20c08004986 */ /* 0x0001e8000c101524 */
[----:B0-----:R-:W4:Y:S01]  /*23720*/  LDL.LU R12, [R1] ;  /* 0x00000000010c7983 */ /* 0x001f220000300800 */
[----:B------:R-:W-:-:S02]  /*23730*/  ISETP.GT.AND P3, PT, R0, 0x80, P1 ;  /* 0x000000800000780c */ /* 0x000fc40000f64270 */
[----:B------:R-:W-:Y:S01]  /*23740*/  ISETP.GT.AND P1, PT, R0, 0x88, P1 ;  /* 0x000000880000780c */ /* 0x000fe20000f24270 */
[----:B------:R-:W-:Y:S01]  /*23750*/  FMUL R154, R154, R2 ;  /* 0x000000029a9a7220 */ /* 0x000fe20000400000 */
[----:B------:R-:W-:Y:S02]  /*23760*/  ISETP.GT.AND P0, PT, R0, 0x88, P0 ;  /* 0x000000880000780c */ /* 0x000fe40000704270 */
[----:B------:R-:W-:-:S04]  /*23770*/  ISETP.GT.AND P5, PT, R3, 0x100, PT ;  /* 0x000001000300780c */ /* 0x000fc80003fa4270 */
[----:B------:R-:W-:-:S03]  /*23780*/  ISETP.GT.AND P2, PT, R0, RZ, P5 ;  /* 0x000000ff0000720c */ /* 0x000fc60002f44270 */
[----:B------:R0:W-:Y:S04]  /*23790*/  @P3 STG.E.U16 desc[UR36][R8.64+0x1f0], R13 ;  /* 0x0001f00d08003986 */ /* 0x0001e8000c101524 */
[----:B------:R1:W-:Y:S01]  /*237a0*/  @P1 STG.E.U16 desc[UR36][R10.64+0x1f0], R14 ;  /* 0x0001f00e0a001986 */ /* 0x0003e2000c101524 */
[----:B0-----:R-:W-:-:S03]  /*237b0*/  F2FP.F16.F32.PACK_AB R13, RZ, R154 ;  /* 0x0000009aff0d723e */ /* 0x001fc600000000ff */
[----:B-1----:R-:W2:Y:S01]  /*237c0*/  LDL.LU R14, [R1+0x4] ;  /* 0x00000400010e7983 */ /* 0x002ea20000300800 */
[----:B------:R-:W-:-:S03]  /*237d0*/  PRMT R15, R13, 0x7610, R15 ;  /* 0x000076100d0f7816 */ /* 0x000fc6000000000f */
[----:B------:R-:W3:Y:S04]  /*237e0*/  LDL.LU R154, [R1+0xa4] ;  /* 0x0000a400019a7983 */ /* 0x000ee80000300800 */
[----:B------:R-:W5:Y:S04]  /*237f0*/  LDL.LU R13, [R1+0x8] ;  /* 0x00000800010d7983 */ /* 0x000f680000300800 */
[----:B------:R0:W-:Y:S04]  /*23800*/  @P0 STG.E.U16 desc[UR36][R10.64+0x1f2], R15 ;  /* 0x0001f20f0a000986 */ /* 0x0001e8000c101524 */
[----:B0-----:R-:W3:Y:S01]  /*23810*/  LDL.LU R11, [R1+0xc] ;  /* 0x00000c00010b7983 */ /* 0x001ee20000300800 */
[----:B----4-:R-:W-:-:S05]  /*23820*/  FMUL R12, R12, R2 ;  /* 0x000000020c0c7220 */ /* 0x010fca0000400000 */
[----:B------:R-:W-:-:S05]  /*23830*/  F2FP.F16.F32.PACK_AB R12, RZ, R12 ;  /* 0x0000000cff0c723e */ /* 0x000fca00000000ff */
[----:B------:R0:W-:Y:S04]  /*23840*/  @P2 STG.E.U16 desc[UR36][R4.64+0x200], R12 ;  /* 0x0002000c04002986 */ /* 0x0001e8000c101524 */
[----:B0-----:R-:W4:Y:S01]  /*23850*/  LDL.LU R12, [R1+0x14] ;  /* 0x00001400010c7983 */ /* 0x001f220000300800 */
[----:B------:R-:W-:Y:S02]  /*23860*/  ISETP.GT.AND P6, PT, R3, 0x101, PT ;  /* 0x000001010300780c */ /* 0x000fe40003fc4270 */
[C---:B------:R-:W-:Y:S02]  /*23870*/  ISETP.GT.AND P1, PT, R0.reuse, 0x8, P5 ;  /* 0x000000080000780c */ /* 0x040fe40002f24270 */
[----:B------:R-:W-:Y:S01]  /*23880*/  ISETP.GT.AND P3, PT, R0, RZ, P6 ;  /* 0x000000ff0000720c */ /* 0x000fe20003764270 */
[-C--:B--2---:R-:W-:Y:S01]  /*23890*/  FMUL R14, R14, R2.reuse ;  /* 0x000000020e0e7220 */ /* 0x084fe20000400000 */
[----:B------:R-:W-:Y:S01]  /*238a0*/  ISETP.GT.AND P0, PT, R0, 0x8, P6 ;  /* 0x000000080000780c */ /* 0x000fe20003704270 */
[----:B-----5:R-:W-:-:S03]  /*238b0*/  FMUL R13, R13, R2 ;  /* 0x000000020d0d7220 */ /* 0x020fc60000400000 */
[----:B------:R-:W-:Y:S02]  /*238c0*/  F2FP.F16.F32.PACK_AB R14, RZ, R14 ;  /* 0x0000000eff0e723e */ /* 0x000fe400000000ff */
[----:B------:R-:W-:-:S05]  /*238d0*/  F2FP.F16.F32.PACK_AB R10, RZ, R13 ;  /* 0x0000000dff0a723e */ /* 0x000fca00000000ff */
[----:B------:R-:W-:Y:S04]  /*238e0*/  @P3 STG.E.U16 desc[UR36][R4.64+0x202], R14 ;  /* 0x0002020e04003986 */ /* 0x000fe8000c101524 */
[----:B------:R0:W-:Y:S01]  /*238f0*/  @P1 STG.E.U16 desc[UR36][R6.64+0x200], R10 ;  /* 0x0002000a06001986 */ /* 0x0001e2000c101524 */
[----:B---3--:R-:W-:-:S05]  /*23900*/  FMUL R11, R11, R2 ;  /* 0x000000020b0b7220 */ /* 0x008fca0000400000 */
[----:B------:R-:W-:Y:S01]  /*23910*/  F2FP.F16.F32.PACK_AB R11, RZ, R11 ;  /* 0x0000000bff0b723e */ /* 0x000fe200000000ff */
[----:B0-----:R-:W2:Y:S03]  /*23920*/  LDL.LU R10, [R1+0x10] ;  /* 0x00001000010a7983 */ /* 0x001ea60000300800 */
[----:B------:R-:W-:-:S05]  /*23930*/  PRMT R13, R11, 0x7610, R13 ;  /* 0x000076100b0d7816 */ /* 0x000fca000000000d */
[----:B------:R0:W-:Y:S04]  /*23940*/  @P0 STG.E.U16 desc[UR36][R6.64+0x202], R13 ;  /* 0x0002020d06000986 */ /* 0x0001e8000c101524 */
[----:B0-----:R-:W3:Y:S01]  /*23950*/  LDL.LU R13, [R1+0x1c] ;  /* 0x00001c00010d7983 */ /* 0x001ee20000300800 */
[----:B----4-:R-:W-:-:S05]  /*23960*/  FMUL R12, R12, R2 ;  /* 0x000000020c0c7220 */ /* 0x010fca0000400000 */
[----:B------:R-:W-:-:S04]  /*23970*/  F2FP.F16.F32.PACK_AB R11, RZ, R12 ;  /* 0x0000000cff0b723e */ /* 0x000fc800000000ff */
[----:B------:R-:W-:Y:S02]  /*23980*/  PRMT R12, R11, 0x7610, R12 ;  /* 0x000076100b0c7816 */ /* 0x000fe4000000000c */
[----:B------:R-:W4:Y:S01]  /*23990*/  LDL.LU R11, [R1+0x18] ;  /* 0x00001800010b7983 */ /* 0x000f220000300800 */
[C---:B------:R-:W-:Y:S02]  /*239a0*/  ISETP.GT.AND P5, PT, R3.reuse, 0x108, PT ;  /* 0x000001080300780c */ /* 0x040fe40003fa4270 */
[----:B------:R-:W-:Y:S02]  /*239b0*/  ISETP.GT.AND P4, PT, R3, 0x109, PT ;  /* 0x000001090300780c */ /* 0x000fe40003f84270 */
[C---:B------:R-:W-:Y:S02]  /*239c0*/  ISETP.GT.AND P2, PT, R0.reuse, RZ, P5 ;  /* 0x000000ff0000720c */ /* 0x040fe40002f44270 */
[----:B------:R-:W-:Y:S01]  /*239d0*/  ISETP.GT.AND P1, PT, R0, RZ, P4 ;  /* 0x000000ff0000720c */ /* 0x000fe20002724270 */
[----:B--2---:R-:W-:-:S05]  /*239e0*/  FMUL R10, R10, R2 ;  /* 0x000000020a0a7220 */ /* 0x004fca0000400000 */
[----:B------:R-:W-:-:S05]  /*239f0*/  F2FP.F16.F32.PACK_AB R10, RZ, R10 ;  /* 0x0000000aff0a723e */ /* 0x000fca00000000ff */
[----:B------:R0:W-:Y:S04]  /*23a00*/  @P2 STG.E.U16 desc[UR36][R4.64+0x210], R10 ;  /* 0x0002100a04002986 */ /* 0x0001e8000c101524 */
[----:B------:R1:W-:Y:S01]  /*23a10*/  @P1 STG.E.U16 desc[UR36][R4.64+0x212], R12 ;  /* 0x0002120c04001986 */ /* 0x0003e2000c101524 */
[----:B0-----:R-:W-:Y:S02]  /*23a20*/  IMAD.U32 R10, RZ, RZ, UR5 ;  /* 0x00000005ff0a7e24 */ /* 0x001fe4000f8e00ff */
[----:B-1----:R-:W-:-:S03]  /*23a30*/  IMAD.U32 R12, RZ, RZ, UR4 ;  /* 0x00000004ff0c7e24 */ /* 0x002fc6000f8e00ff */
[----:B------:R-:W-:Y:S01]  /*23a40*/  IADD3 R10, P1, P2, R10, UR11, R4 ;  /* 0x0000000b0a0a7c10 */ /* 0x000fe2000fa3e004 */
[----:B----4-:R-:W-:-:S05]  /*23a50*/  FMUL R11, R11, R2 ;  /* 0x000000020b0b7220 */ /* 0x010fca0000400000 */
[----:B------:R-:W-:-:S04]  /*23a60*/  F2FP.F16.F32.PACK_AB R11, RZ, R11 ;  /* 0x0000000bff0b723e */ /* 0x000fc800000000ff */
[----:B------:R-:W-:Y:S02]  /*23a70*/  PRMT R14, R11, 0x7610, R14 ;  /* 0x000076100b0e7816 */ /* 0x000fe4000000000e */
[----:B------:R-:W-:Y:S02]  /*23a80*/  IADD3.X R11, R12, UR10, R5, P1, P2 ;  /* 0x0000000a0c0b7c10 */ /* 0x000fe40008fe4405 */
[----:B------:R-:W2:Y:S01]  /*23a90*/  LDL.LU R12, [R1+0x20] ;  /* 0x00002000010c7983 */ /* 0x000ea20000300800 */
[C---:B------:R-:W-:Y:S02]  /*23aa0*/  ISETP.GT.AND P0, PT, R0.reuse, 0x8, P5 ;  /* 0x000000080000780c */ /* 0x040fe40002f04270 */
[----:B------:R-:W-:Y:S02]  /*23ab0*/  ISETP.GT.AND P3, PT, R3, 0x110, PT ;  /* 0x000001100300780c */ /* 0x000fe40003f64270 */
[----:B------:R-:W-:Y:S01]  /*23ac0*/  ISETP.GT.AND P1, PT, R0, 0x8, P4 ;  /* 0x000000080000780c */ /* 0x000fe20002724270 */
[----:B---3--:R-:W-:-:S08]  /*23ad0*/  FMUL R13, R13, R2 ;  /* 0x000000020d0d7220 */ /* 0x008fd00000400000 */
[----:B------:R-:W-:Y:S01]  /*23ae0*/  @P0 STG.E.U16 desc[UR36][R6.64+0x210], R14 ;  /* 0x0002100e06000986 */ /* 0x000fe2000c101524 */
[----:B------:R-:W-:Y:S02]  /*23af0*/  ISETP.GT.AND P0, PT, R0, RZ, P3 ;  /* 0x000000ff0000720c */ /* 0x000fe40001f04270 */
[----:B------:R-:W-:-:S05]  /*23b00*/  F2FP.F16.F32.PACK_AB R13, RZ, R13 ;  /* 0x0000000dff0d723e */ /* 0x000fca00000000ff */
[----:B------:R-:W-:Y:S01]  /*23b10*/  @P1 STG.E.U16 desc[UR36][R6.64+0x212], R13 ;  /* 0x0002120d06001986 */ /* 0x000fe2000c101524 */
[----:B--2---:R-:W-:-:S05]  /*23b20*/  FMUL R12, R12, R2 ;  /* 0x000000020c0c7220 */ /* 0x004fca0000400000 */
[----:B------:R-:W-:-:S05]  /*23b30*/  F2FP.F16.F32.PACK_AB R12, RZ, R12 ;  /* 0x0000000cff0c723e */ /* 0x000fca00000000ff */
[----:B------:R0:W-:Y:S04]  /*23b40*/  @P0 STG.E.U16 desc[UR36][R4.64+0x220], R12 ;  /* 0x0002200c04000986 */ /* 0x0001e8000c101524 */
[----:B0-----:R-:W2:Y:S02]  /*23b50*/  LDL.LU R12, [R1+0x24] ;  /* 0x00002400010c7983 */ /* 0x001ea40000300800 */
[----:B--2---:R-:W-:-:S05]  /*23b60*/  FMUL R12, R12, R2 ;  /* 0x000000020c0c7220 */ /* 0x004fca0000400000 */
[----:B------:R-:W-:-:S04]  /*23b70*/  F2FP.F16.F32.PACK_AB R12, RZ, R12 ;  /* 0x0000000cff0c723e */ /* 0x000fc800000000ff */
[----:B------:R-:W-:Y:S02]  /*23b80*/  PRMT R13, R12, 0x7610, R13 ;  /* 0x000076100c0d7816 */ /* 0x000fe4000000000d */
[----:B------:R-:W2:Y:S01]  /*23b90*/  LDL.LU R12, [R1+0x28] ;  /* 0x00002800010c7983 */ /* 0x000ea20000300800 */
[----:B------:R-:W-:-:S04]  /*23ba0*/  ISETP.GT.AND P2, PT, R3, 0x111, PT ;  /* 0x000001110300780c */ /* 0x000fc80003f44270 */
[----:B------:R-:W-:-:S13]  /*23bb0*/  ISETP.GT.AND P0, PT, R0, RZ, P2 ;  /* 0x000000ff0000720c */ /* 0x000fda0001704270 */
[----:B------:R0:W-:Y:S01]  /*23bc0*/  @P0 STG.E.U16 desc[UR36][R4.64+0x222], R13 ;  /* 0x0002220d04000986 */ /* 0x0001e2000c101524 */
[----:B------:R-:W-:Y:S01]  /*23bd0*/  ISETP.GT.AND P0, PT, R0, 0x8, P3 ;  /* 0x000000080000780c */ /* 0x000fe20001f04270 */
[----:B--2---:R-:W-:-:S05]  /*23be0*/  FMUL R12, R12, R2 ;  /* 0x000000020c0c7220 */ /* 0x004fca0000400000 */
[----:B------:R-:W-:-:S04]  /*23bf0*/  F2FP.F16.F32.PACK_AB R12, RZ, R12 ;  /* 0x0000000cff0c723e */ /* 0x000fc800000000ff */
[----:B0-----:R-:W-:Y:S02]  /*23c00*/  PRMT R13, R12, 0x7610, R13 ;  /* 0x000076100c0d7816 */ /* 0x001fe4000000000d */
[----:B------:R-:W2:Y:S04]  /*23c10*/  LDL.LU R12, [R1+0x2c] ;  /* 0x00002c00010c7983 */ /* 0x000ea80000300800 */
[----:B------:R0:W-:Y:S04]  /*23c20*/  @P0 STG.E.U16 desc[UR36][R6.64+0x220], R13 ;  /* 0x0002200d06000986 */ /* 0x0001e8000c101524 */
[----:B0-----:R-:W3:Y:S01]  /*23c30*/  LDL.LU R13, [R1+0x30] ;  /* 0x00003000010d7983 */ /* 0x001ee20000300800 */
[----:B------:R-:W-:-:S02]  /*23c40*/  ISETP.GT.AND P0, PT, R0, 0x8, P2 ;  /* 0x000000080000780c */ /* 0x000fc40001704270 */
[----:B------:R-:W-:Y:S01]  /*23c50*/  ISETP.GT.AND P2, PT, R3, 0x118, PT ;  /* 0x000001180300780c */ /* 0x000fe20003f44270 */
[----:B--2---:R-:W-:-:S05]  /*23c60*/  FMUL R12, R12, R2 ;  /* 0x000000020c0c7220 */ /* 0x004fca0000400000 */
[----:B------:R-:W-:-:S04]  /*23c70*/  F2FP.F16.F32.PACK_AB R12, RZ, R12 ;  /* 0x0000000cff0c723e */ /* 0x000fc800000000ff */
[----:B------:R-:W-:-:S05]  /*23c80*/  PRMT R14, R12, 0x7610, R14 ;  /* 0x000076100c0e7816 */ /* 0x000fca000000000e */
[----:B------:R-:W-:Y:S01]  /*23c90*/  @P0 STG.E.U16 desc[UR36][R6.64+0x222], R14 ;  /* 0x0002220e06000986 */ /* 0x000fe2000c101524 */
[----:B------:R-:W-:Y:S01]  /*23ca0*/  ISETP.GT.AND P0, PT, R0, RZ, P2 ;  /* 0x000000ff0000720c */ /* 0x000fe20001704270 */
[----:B---3--:R-:W-:-:S05]  /*23cb0*/  FMUL R13, R13, R2 ;  /* 0x000000020d0d7220 */ /* 0x008fca0000400000 */
[----:B------:R-:W-:Y:S02]  /*23cc0*/  F2FP.F16.F32.PACK_AB R12, RZ, R13 ;  /* 0x0000000dff0c723e */ /* 0x000fe400000000ff */
[----:B------:R-:W2:Y:S05]  /*23cd0*/  LDL.LU R13, [R1+0x98] ;  /* 0x00009800010d7983 */ /* 0x000eaa0000300800 */
[----:B------:R0:W-:Y:S04]  /*23ce0*/  @P0 STG.E.U16 desc[UR36][R4.64+0x230], R12 ;  /* 0x0002300c04000986 */ /* 0x0001e8000c101524 */
[----:B0-----:R-:W3:Y:S01]  /*23cf0*/  LDL.LU R12, [R1+0x34] ;  /* 0x00003400010c7983 */ /* 0x001ee20000300800 */
[----:B------:R-:W-:-:S04]  /*23d00*/  ISETP.GT.AND P1, PT, R3, 0x119, PT ;  /* 0x000001190300780c */ /* 0x000fc80003f24270 */
[----:B------:R-:W-:Y:S01]  /*23d10*/  ISETP.GT.AND P0, PT, R0, RZ, P1 ;  /* 0x000000ff0000720c */ /* 0x000fe20000f04270 */
[----:B---3--:R-:W-:-:S05]  /*23d20*/  FMUL R12, R12, R2 ;  /* 0x000000020c0c7220 */ /* 0x008fca0000400000 */
[----:B------:R-:W-:-:S07]  /*23d30*/  F2FP.F16.F32.PACK_AB R12, RZ, R12 ;  /* 0x0000000cff0c723e */ /* 0x000fce00000000ff */
[----:B------:R0:W-:Y:S04]  /*23d40*/  @P0 STG.E.U16 desc[UR36][R4.64+0x232], R12 ;  /* 0x0002320c04000986 */ /* 0x0001e8000c101524 */
[----:B0-----:R-:W3:Y:S01]  /*23d50*/  LDL.LU R12, [R1+0x38] ;  /* 0x00003800010c7983 */ /* 0x001ee20000300800 */
[----:B------:R-:W-:Y:S01]  /*23d60*/  ISETP.GT.AND P0, PT, R0, 0x8, P2 ;  /* 0x000000080000780c */ /* 0x000fe20001704270 */
        /* <DEDUP_REMOVED lines=127> */
[----:B--2---:R-:W-:-:S05]  /*24560*/  FMUL R13, R13, R2 ;  /* 0x000000020d0d7220 */ /* 0x004fca0000400000 */
[----:B------:R-:W-:Y:S01]  /*24570*/  F2FP.F16.F32.PACK_AB R13, RZ, R13 ;  /* 0x0000000dff0d723e */ /* 0x000fe200000000ff */
[----:B---3--:R-:W-:-:S05]  /*24580*/  FMUL R12, R12, R2 ;  /* 0x000000020c0c7220 */ /* 0x008fca0000400000 */
[----:B------:R-:W-:-:S05]  /*24590*/  F2FP.F16.F32.PACK_AB R12, RZ, R12 ;  /* 0x0000000cff0c723e */ /* 0x000fca00000000ff */
[----:B------:R0:W-:Y:S02]  /*245a0*/  @P0 STG.E.U16 desc[UR36][R4.64+0x292], R12 ;  /* 0x0002920c04000986 */ /* 0x0001e4000c101524 */
[----:B0-----:R-:W-:Y:S02]  /*245b0*/  PRMT R12, R13, 0x7610, R12 ;  /* 0x000076100d0c7816 */ /* 0x001fe4000000000c */
[----:B------:R-:W2:Y:S01]  /*245c0*/  LDL.LU R13, [R1+0x9c] ;  /* 0x00009c00010d7983 */ /* 0x000ea20000300800 */
[----:B------:R-:W-:-:S13]  /*245d0*/  ISETP.GT.AND P0, PT, R0, 0x8, P2 ;  /* 0x000000080000780c */ /* 0x000fda0001704270 */
[----:B------:R0:W-:Y:S01]  /*245e0*/  @P0 STG.E.U16 desc[UR36][R6.64+0x290], R12 ;  /* 0x0002900c06000986 */ /* 0x0001e2000c101524 */
[----:B--2---:R-:W-:-:S05]  /*245f0*/  FMUL R13, R13, R2 ;  /* 0x000000020d0d7220 */ /* 0x004fca0000400000 */
[----:B------:R-:W-:-:S04]  /*24600*/  F2FP.F16.F32.PACK_AB R13, RZ, R13 ;  /* 0x0000000dff0d723e */ /* 0x000fc800000000ff */
[----:B0-----:R-:W-:Y:S02]  /*24610*/  PRMT R12, R13, 0x7610, R12 ;  /* 0x000076100d0c7816 */ /* 0x001fe4000000000c */
[----:B------:R-:W2:Y:S01]  /*24620*/  LDL.LU R13, [R1+0xa0] ;  /* 0x0000a000010d7983 */ /* 0x000ea20000300800 */
[----:B------:R-:W-:Y:S02]  /*24630*/  ISETP.GT.AND P0, PT, R0, 0x8, P1 ;  /* 0x000000080000780c */ /* 0x000fe40000f04270 */
[----:B------:R-:W-:-:S11]  /*24640*/  ISETP.GT.AND P2, PT, R3, 0x150, PT ;  /* 0x000001500300780c */ /* 0x000fd60003f44270 */
[----:B------:R0:W-:Y:S01]  /*24650*/  @P0 STG.E.U16 desc[UR36][R6.64+0x292], R12 ;  /* 0x0002920c06000986 */ /* 0x0001e2000c101524 */
[----:B------:R-:W-:Y:S02]  /*24660*/  ISETP.GT.AND P0, PT, R0, RZ, P2 ;  /* 0x000000ff0000720c */ /* 0x000fe40001704270 */
[----:B------:R-:W-:Y:S01]  /*24670*/  ISETP.GT.AND P1, PT, R3, 0x151, PT ;  /* 0x000001510300780c */ /* 0x000fe20003f24270 */
[----:B0-----:R-:W-:-:S05]  /*24680*/  FMUL R12, R22, R2 ;  /* 0x00000002160c7220 */ /* 0x001fca0000400000 */
[----:B------:R-:W-:-:S04]  /*24690*/  F2FP.F16.F32.PACK_AB R12, RZ, R12 ;  /* 0x0000000cff0c723e */ /* 0x000fc800000000ff */
[----:B------:R-:W-:Y:S01]  /*246a0*/  PRMT R15, R12, 0x7610, R15 ;  /* 0x000076100c0f7816 */ /* 0x000fe2000000000f */
[----:B------:R-:W-:-:S05]  /*246b0*/  FMUL R12, R23, R2 ;  /* 0x00000002170c7220 */ /* 0x000fca0000400000 */
[----:B------:R-:W-:Y:S01]  /*246c0*/  F2FP.F16.F32.PACK_AB R12, RZ, R12 ;  /* 0x0000000cff0c723e */ /* 0x000fe200000000ff */
[----:B--2---:R-:W-:-:S05]  /*246d0*/  FMUL R13, R13, R2 ;  /* 0x000000020d0d7220 */ /* 0x004fca0000400000 */
[----:B------:R-:W-:-:S04]  /*246e0*/  F2FP.F16.F32.PACK_AB R13, RZ, R13 ;  /* 0x0000000dff0d723e */ /* 0x000fc800000000ff */
[----:B------:R-:W-:Y:S01]  /*246f0*/  PRMT R14, R13, 0x7610, R14 ;  /* 0x000076100d0e7816 */ /* 0x000fe2000000000e */
[----:B------:R-:W-:-:S04]  /*24700*/  FMUL R13, R154, R2 ;  /* 0x000000029a0d7220 */ /* 0x000fc80000400000 */
[----:B------:R0:W-:Y:S01]  /*24710*/  @P0 STG.E.U16 desc[UR36][R4.64+0x2a0], R14 ;  /* 0x0002a00e04000986 */ /* 0x0001e2000c101524 */
[----:B------:R-:W-:Y:S02]  /*24720*/  ISETP.GT.AND P0, PT, R0, RZ, P1 ;  /* 0x000000ff0000720c */ /* 0x000fe40000f04270 */
[----:B------:R-:W-:-:S11]  /*24730*/  F2FP.F16.F32.PACK_AB R13, RZ, R13 ;  /* 0x0000000dff0d723e */ /* 0x000fd600000000ff */
[----:B------:R1:W-:Y:S01]  /*24740*/  @P0 STG.E.U16 desc[UR36][R4.64+0x2a2], R13 ;  /* 0x0002a20d04000986 */ /* 0x0003e2000c101524 */
[----:B------:R-:W-:Y:S02]  /*24750*/  ISETP.GT.AND P0, PT, R0, 0x8, P2 ;  /* 0x000000080000780c */ /* 0x000fe40001704270 */
[----:B0-----:R-:W-:-:S11]  /*24760*/  PRMT R14, R12, 0x7610, R14 ;  /* 0x000076100c0e7816 */ /* 0x001fd6000000000e */
[----:B------:R0:W-:Y:S01]  /*24770*/  @P0 STG.E.U16 desc[UR36][R6.64+0x2a0], R15 ;  /* 0x0002a00f06000986 */ /* 0x0001e2000c101524 */
[----:B------:R-:W-:Y:S02]  /*24780*/  ISETP.GT.AND P0, PT, R0, 0x8, P1 ;  /* 0x000000080000780c */ /* 0x000fe40000f04270 */
[----:B------:R-:W-:Y:S01]  /*24790*/  ISETP.GT.AND P2, PT, R3, 0x158, PT ;  /* 0x000001580300780c */ /* 0x000fe20003f44270 */
[----:B------:R-:W-:-:S05]  /*247a0*/  FMUL R12, R152, R2 ;  /* 0x00000002980c7220 */ /* 0x000fca0000400000 */
[----:B------:R-:W-:-:S05]  /*247b0*/  F2FP.F16.F32.PACK_AB R12, RZ, R12 ;  /* 0x0000000cff0c723e */ /* 0x000fca00000000ff */
[----:B------:R2:W-:Y:S01]  /*247c0*/  @P0 STG.E.U16 desc[UR36][R6.64+0x2a2], R14 ;  /* 0x0002a20e06000986 */ /* 0x0005e2000c101524 */
[----:B------:R-:W-:Y:S02]  /*247d0*/  ISETP.GT.AND P0, PT, R0, RZ, P2 ;  /* 0x000000ff0000720c */ /* 0x000fe40001704270 */
[----:B-1----:R-:W-:Y:S02]  /*247e0*/  PRMT R13, R12, 0x7610, R13 ;  /* 0x000076100c0d7816 */ /* 0x002fe4000000000d */
[----:B------:R-:W-:Y:S01]  /*247f0*/  ISETP.GT.AND P1, PT, R3, 0x159, PT ;  /* 0x000001590300780c */ /* 0x000fe20003f24270 */
[----:B------:R-:W-:-:S08]  /*24800*/  FMUL R12, R153, R2 ;  /* 0x00000002990c7220 */ /* 0x000fd00000400000 */
[----:B------:R1:W-:Y:S01]  /*24810*/  @P0 STG.E.U16 desc[UR36][R4.64+0x2b0], R13 ;  /* 0x0002b00d04000986 */ /* 0x0003e2000c101524 */
[----:B------:R-:W-:Y:S02]  /*24820*/  ISETP.GT.AND P0, PT, R0, RZ, P1 ;  /* 0x000000ff0000720c */ /* 0x000fe40000f04270 */
[----:B------:R-:W-:-:S04]  /*24830*/  F2FP.F16.F32.PACK_AB R12, RZ, R12 ;  /* 0x0000000cff0c723e */ /* 0x000fc800000000ff */
[----:B0-----:R-:W-:Y:S01]  /*24840*/  PRMT R15, R12, 0x7610, R15 ;  /* 0x000076100c0f7816 */ /* 0x001fe2000000000f */
[----:B------:R-:W-:-:S06]  /*24850*/  FMUL R12, R20, R2 ;  /* 0x00000002140c7220 */ /* 0x000fcc0000400000 */
[----:B------:R0:W-:Y:S01]  /*24860*/  @P0 STG.E.U16 desc[UR36][R4.64+0x2b2], R15 ;  /* 0x0002b20f04000986 */ /* 0x0001e2000c101524 */
[----:B------:R-:W-:Y:S02]  /*24870*/  ISETP.GT.AND P0, PT, R0, 0x8, P2 ;  /* 0x000000080000780c */ /* 0x000fe40001704270 */
[----:B------:R-:W-:-:S04]  /*24880*/  F2FP.F16.F32.PACK_AB R12, RZ, R12 ;  /* 0x0000000cff0c723e */ /* 0x000fc800000000ff */
[----:B--2---:R-:W-:Y:S01]  /*24890*/  PRMT R14, R12, 0x7610, R14 ;  /* 0x000076100c0e7816 */ /* 0x004fe2000000000e */
[----:B------:R-:W-:-:S06]  /*248a0*/  FMUL R12, R21, R2 ;  /* 0x00000002150c7220 */ /* 0x000fcc0000400000 */
[----:B------:R2:W-:Y:S01]  /*248b0*/  @P0 STG.E.U16 desc[UR36][R6.64+0x2b0], R14 ;  /* 0x0002b00e06000986 */ /* 0x0005e2000c101524 */
[----:B------:R-:W-:Y:S02]  /*248c0*/  ISETP.GT.AND P0, PT, R0, 0x8, P1 ;  /* 0x000000080000780c */ /* 0x000fe40000f04270 */
[----:B------:R-:W-:Y:S02]  /*248d0*/  F2FP.F16.F32.PACK_AB R12, RZ, R12 ;  /* 0x0000000cff0c723e */ /* 0x000fe400000000ff */
[----:B------:R-:W-:Y:S02]  /*248e0*/  ISETP.GT.AND P2, PT, R3, 0x160, PT ;  /* 0x000001600300780c */ /* 0x000fe40003f44270 */
[----:B-1----:R-:W-:Y:S01]  /*248f0*/  PRMT R13, R12, 0x7610, R13 ;  /* 0x000076100c0d7816 */ /* 0x002fe2000000000d */
[----:B------:R-:W-:-:S06]  /*24900*/  FMUL R12, R235, R2 ;  /* 0x00000002eb0c7220 */ /* 0x000fcc0000400000 */
[----:B------:R1:W-:Y:S01]  /*24910*/  @P0 STG.E.U16 desc[UR36][R6.64+0x2b2], R13 ;  /* 0x0002b20d06000986 */ /* 0x0003e2000c101524 */
[----:B------:R-:W-:Y:S02]  /*24920*/  ISETP.GT.AND P0, PT, R0, RZ, P2 ;  /* 0x000000ff0000720c */ /* 0x000fe40001704270 */
[----:B------:R-:W-:Y:S02]  /*24930*/  F2FP.F16.F32.PACK_AB R12, RZ, R12 ;  /* 0x0000000cff0c723e */ /* 0x000fe400000000ff */
[----:B------:R-:W-:Y:S02]  /*24940*/  ISETP.GT.AND P1, PT, R3, 0x161, PT ;  /* 0x000001610300780c */ /* 0x000fe40003f24270 */
[----:B0-----:R-:W-:Y:S01]  /*24950*/  PRMT R15, R12, 0x7610, R15 ;  /* 0x000076100c0f7816 */ /* 0x001fe2000000000f */
[----:B------:R-:W-:-:S06]  /*24960*/  FMUL R12, R234, R2 ;  /* 0x00000002ea0c7220 */ /* 0x000fcc0000400000 */
[----:B------:R0:W-:Y:S01]  /*24970*/  @P0 STG.E.U16 desc[UR36][R4.64+0x2c0], R15 ;  /* 0x0002c00f04000986 */ /* 0x0001e2000c101524 */
[----:B------:R-:W-:Y:S02]  /*24980*/  ISETP.GT.AND P0, PT, R0, RZ, P1 ;  /* 0x000000ff0000720c */ /* 0x000fe40000f04270 */
[----:B------:R-:W-:-:S04]  /*24990*/  F2FP.F16.F32.PACK_AB R12, RZ, R12 ;  /* 0x0000000cff0c723e */ /* 0x000fc800000000ff */
[----:B--2---:R-:W-:Y:S01]  /*249a0*/  PRMT R14, R12, 0x7610, R14 ;  /* 0x000076100c0e7816 */ /* 0x004fe2000000000e */
[----:B------:R-:W-:-:S06]  /*249b0*/  FMUL R12, R233, R2 ;  /* 0x00000002e90c7220 */ /* 0x000fcc0000400000 */
[----:B------:R2:W-:Y:S01]  /*249c0*/  @P0 STG.E.U16 desc[UR36][R4.64+0x2c2], R14 ;  /* 0x0002c20e04000986 */ /* 0x0005e2000c101524 */
[----:B------:R-:W-:Y:S02]  /*249d0*/  ISETP.GT.AND P0, PT, R0, 0x8, P2 ;  /* 0x000000080000780c */ /* 0x000fe40001704270 */
[----:B------:R-:W-:-:S04]  /*249e0*/  F2FP.F16.F32.PACK_AB R12, RZ, R12 ;  /* 0x0000000cff0c723e */ /* 0x000fc800000000ff */
[----:B-1----:R-:W-:Y:S01]  /*249f0*/  PRMT R13, R12, 0x7610, R13 ;  /* 0x000076100c0d7816 */ /* 0x002fe2000000000d */
[----:B------:R-:W-:-:S06]  /*24a00*/  FMUL R12, R232, R2 ;  /* 0x00000002e80c7220 */ /* 0x000fcc0000400000 */
[----:B------:R1:W-:Y:S01]  /*24a10*/  @P0 STG.E.U16 desc[UR36][R6.64+0x2c0], R13 ;  /* 0x0002c00d06000986 */ /* 0x0003e2000c101524 */
[----:B------:R-:W-:Y:S02]  /*24a20*/  ISETP.GT.AND P0, PT, R0, 0x8, P1 ;  /* 0x000000080000780c */ /* 0x000fe40000f04270 */
[----:B------:R-:W-:Y:S02]  /*24a30*/  F2FP.F16.F32.PACK_AB R12, RZ, R12 ;  /* 0x0000000cff0c723e */ /* 0x000fe400000000ff */
[----:B------:R-:W-:Y:S02]  /*24a40*/  ISETP.GT.AND P2, PT, R3, 0x168, PT ;  /* 0x000001680300780c */ /* 0x000fe40003f44270 */
[----:B0-----:R-:W-:Y:S01]  /*24a50*/  PRMT R15, R12, 0x7610, R15 ;  /* 0x000076100c0f7816 */ /* 0x001fe2000000000f */
[----:B------:R-:W-:-:S06]  /*24a60*/  FMUL R12, R231, R2 ;  /* 0x00000002e70c7220 */ /* 0x000fcc0000400000 */
[----:B------:R0:W-:Y:S01]  /*24a70*/  @P0 STG.E.U16 desc[UR36][R6.64+0x2c2], R15 ;  /* 0x0002c20f06000986 */ /* 0x0001e2000c101524 */
[----:B------:R-:W-:Y:S02]  /*24a80*/  ISETP.GT.AND P0, PT, R0, RZ, P2 ;  /* 0x000000ff0000720c */ /* 0x000fe40001704270 */
[----:B------:R-:W-:Y:S02]  /*24a90*/  F2FP.F16.F32.PACK_AB R12, RZ, R12 ;  /* 0x0000000cff0c723e */ /* 0x000fe400000000ff */
[----:B------:R-:W-:Y:S02]  /*24aa0*/  ISETP.GT.AND P1, PT, R3, 0x169, PT ;  /* 0x000001690300780c */ /* 0x000fe40003f24270 */
[----:B--2---:R-:W-:Y:S01]  /*24ab0*/  PRMT R14, R12, 0x7610, R14 ;  /* 0x000076100c0e7816 */ /* 0x004fe2000000000e */
[----:B------:R-:W-:-:S06]  /*24ac0*/  FMUL R12, R230, R2 ;  /* 0x00000002e60c7220 */ /* 0x000fcc0000400000 */
[----:B------:R2:W-:Y:S01]  /*24ad0*/  @P0 STG.E.U16 desc[UR36][R4.64+0x2d0], R14 ;  /* 0x0002d00e04000986 */ /* 0x0005e2000c101524 */
[----:B------:R-:W-:Y:S02]  /*24ae0*/  ISETP.GT.AND P0, PT, R0, RZ, P1 ;  /* 0x000000ff0000720c */ /* 0x000fe40000f04270 */
[----:B------:R-:W-:-:S04]  /*24af0*/  F2FP.F16.F32.PACK_AB R12, RZ, R12 ;  /* 0x0000000cff0c723e */ /* 0x000fc800000000ff */
[----:B-1----:R-:W-:Y:S01]  /*24b00*/  PRMT R13, R12, 0x7610, R13 ;  /* 0x000076100c0d7816 */ /* 0x002fe2000000000d */
[----:B------:R-:W-:-:S06]  /*24b10*/  FMUL R12, R229, R2 ;  /* 0x00000002e50c7220 */ /* 0x000fcc0000400000 */
[----:B------:R1:W-:Y:S01]  /*24b20*/  @P0 STG.E.U16 desc[UR36][R4.64+0x2d2], R13 ;  /* 0x0002d20d04000986 */ /* 0x0003e2000c101524 */
[----:B------:R-:W-:Y:S02]  /*24b30*/  ISETP.GT.AND P0, PT, R0, 0x8, P2 ;  /* 0x000000080000780c */ /* 0x000fe40001704270 */
[----:B------:R-:W-:-:S04]  /*24b40*/  F2FP.F16.F32.PACK_AB R12, RZ, R12 ;  /* 0x0000000cff0c723e */ /* 0x000fc800000000ff */
[----:B0-----:R-:W-:Y:S01]  /*24b50*/  PRMT R15, R12, 0x7610, R15 ;  /* 0x000076100c0f7816 */ /* 0x001fe2000000000f */
[----:B------:R-:W-:-:S06]  /*24b60*/  FMUL R12, R228, R2 ;  /* 0x00000002e40c7220 */ /* 0x000fcc0000400000 */
[----:B------:R0:W-:Y:S01]  /*24b70*/  @P0 STG.E.U16 desc[UR36][R6.64+0x2d0], R15 ;  /* 0x0002d00f06000986 */ /* 0x0001e2000c101524 */
[----:B------:R-:W-:Y:S02]  /*24b80*/  ISETP.GT.AND P0, PT, R0, 0x8, P1 ;  /* 0x000000080000780c */ /* 0x000fe40000f04270 */
[----:B------:R-:W-:Y:S02]  /*24b90*/  F2FP.F16.F32.PACK_AB R12, RZ, R12 ;  /* 0x0000000cff0c723e */ /* 0x000fe400000000ff */
[----:B------:R-:W-:Y:S02]  /*24ba0*/  ISETP.GT.AND P2, PT, R3, 0x170, PT ;  /* 0x000001700300780c */ /* 0x000fe40003f44270 */
[----:B--2---:R-:W-:Y:S01]  /*24bb0*/  PRMT R14, R12, 0x7610, R14 ;  /* 0x000076100c0e7816 */ /* 0x004fe2000000000e */
[----:B------:R-:W-:-:S06]  /*24bc0*/  FMUL R12, R227, R2 ;  /* 0x00000002e30c7220 */ /* 0x000fcc0000400000 */
[----:B------:R2:W-:Y:S01]  /*24bd0*/  @P0 STG.E.U16 desc[UR36][R6.64+0x2d2], R14 ;  /* 0x0002d20e06000986 */ /* 0x0005e2000c101524 */
[----:B------:R-:W-:Y:S02]  /*24be0*/  ISETP.GT.AND P0, PT, R0, RZ, P2 ;  /* 0x000000ff0000720c */ /* 0x000fe40001704270 */
[----:B------:R-:W-:Y:S02]  /*24bf0*/  F2FP.F16.F32.PACK_AB R12, RZ, R12 ;  /* 0x0000000cff0c723e */ /* 0x000fe400000000ff */
[----:B------:R-:W-:Y:S02]  /*24c00*/  ISETP.GT.AND P1, PT, R3, 0x171, PT ;  /* 0x000001710300780c */ /* 0x000fe40003f24270 */
[----:B-1----:R-:W-:Y:S01]  /*24c10*/  PRMT R13, R12, 0x7610, R13 ;  /* 0x000076100c0d7816 */ /* 0x002fe2000000000d */
[----:B------:R-:W-:-:S06]  /*24c20*/  FMUL R12, R226, R2 ;  /* 0x00000002e20c7220 */ /* 0x000fcc0000400000 */
        /* <DEDUP_REMOVED lines=346> */
[----:B------:R-:W-:-:S04]  /*261d0*/  ISETP.GT.AND P0, PT, R3, 0x1f0, PT ;  /* 0x000001f00300780c */ /* 0x000fc80003f04270 */
        /* <DEDUP_REMOVED lines=26> */
[----:B------:R-:W-:Y:S01]  /*26380*/  @P1 STG.E.U16 desc[UR36][R4.64+0x3f0], R14 ;  /* 0x0003f00e04001986 */ /* 0x000fe2000c101524 */
[----:B------:R-:W-:-:S04]  /*26390*/  ISETP.GT.AND P1, PT, R3, 0x1f9, PT ;  /* 0x000001f90300780c */ /* 0x000fc80003f24270 */
[----:B------:R-:W-:Y:S02]  /*263a0*/  ISETP.GT.AND P6, PT, R0, RZ, P1 ;  /* 0x000000ff0000720c */ /* 0x000fe40000fc4270 */
[----:B------:R-:W-:-:S04]  /*263b0*/  F2FP.F16.F32.PACK_AB R12, RZ, R12 ;  /* 0x0000000cff0c723e */ /* 0x000fc800000000ff */
[----:B-1----:R-:W-:Y:S01]  /*263c0*/  PRMT R13, R12, 0x7610, R13 ;  /* 0x000076100c0d7816 */ /* 0x002fe2000000000d */
[----:B------:R-:W-:-:S06]  /*263d0*/  FMUL R12, R156, R2 ;  /* 0x000000029c0c7220 */ /* 0x000fcc0000400000 */
[----:B------:R1:W-:Y:S01]  /*263e0*/  @P6 STG.E.U16 desc[UR36][R4.64+0x3f2], R13 ;  /* 0x0003f20d04006986 */ /* 0x0003e2000c101524 */
[----:B------:R-:W-:Y:S02]  /*263f0*/  ISETP.GT.AND P6, PT, R0, 0x8, P2 ;  /* 0x000000080000780c */ /* 0x000fe400017c4270 */
[----:B------:R-:W-:-:S04]  /*26400*/  F2FP.F16.F32.PACK_AB R12, RZ, R12 ;  /* 0x0000000cff0c723e */ /* 0x000fc800000000ff */
[----:B0-----:R-:W-:-:S07]  /*26410*/  PRMT R15, R12, 0x7610, R15 ;  /* 0x000076100c0f7816 */ /* 0x001fce000000000f */
[----:B-1----:R-:W-:Y:S02]  /*26420*/  @P6 IMAD.MOV.U32 R4, RZ, RZ, R6 ;  /* 0x000000ffff046224 */ /* 0x002fe400078e0006 */
[----:B------:R-:W-:Y:S02]  /*26430*/  @P6 IMAD.MOV.U32 R5, RZ, RZ, R7 ;  /* 0x000000ffff056224 */ /* 0x000fe400078e0007 */
[----:B------:R-:W-:-:S03]  /*26440*/  FMUL R12, R155, R2 ;  /* 0x000000029b0c7220 */ /* 0x000fc60000400000 */
[----:B------:R0:W-:Y:S01]  /*26450*/  @P6 STG.E.U16 desc[UR36][R4.64+0x3f0], R15 ;  /* 0x0003f00f04006986 */ /* 0x0001e2000c101524 */
[----:B------:R-:W-:Y:S02]  /*26460*/  ISETP.GT.AND P6, PT, R0, 0x8, P1 ;  /* 0x000000080000780c */ /* 0x000fe40000fc4270 */
[----:B------:R-:W-:Y:S01]  /*26470*/  F2FP.F16.F32.PACK_AB R12, RZ, R12 ;  /* 0x0000000cff0c723e */ /* 0x000fe200000000ff */
[----:B------:R-:W-:-:S10]  /*26480*/  FMUL R24, R24, R2 ;  /* 0x0000000218187220 */ /* 0x000fd40000400000 */
[----:B------:R1:W-:Y:S01]  /*26490*/  @P6 STG.E.U16 desc[UR36][R6.64+0x3f2], R12 ;  /* 0x0003f20c06006986 */ /* 0x0003e2000c101524 */
[----:B------:R-:W-:-:S04]  /*264a0*/  ISETP.GT.AND P6, PT, R3, 0x100, PT ;  /* 0x000001000300780c */ /* 0x000fc80003fc4270 */
[----:B------:R-:W-:Y:S02]  /*264b0*/  ISETP.GT.AND P6, PT, R0, 0x80, P6 ;  /* 0x000000800000780c */ /* 0x000fe400037c4270 */
[----:B------:R-:W-:Y:S01]  /*264c0*/  F2FP.F16.F32.PACK_AB R24, RZ, R24 ;  /* 0x00000018ff18723e */ /* 0x000fe200000000ff */
[----:B------:R-:W-:-:S10]  /*264d0*/  FMUL R25, R25, R2 ;  /* 0x0000000219197220 */ /* 0x000fd40000400000 */
[----:B------:R1:W-:Y:S01]  /*264e0*/  @P6 STG.E.U16 desc[UR36][R8.64+0x200], R24 ;  /* 0x0002001808006986 */ /* 0x0003e2000c101524 */
[----:B------:R-:W-:-:S04]  /*264f0*/  ISETP.GT.AND P6, PT, R3, 0x101, PT ;  /* 0x000001010300780c */ /* 0x000fc80003fc4270 */
[----:B------:R-:W-:Y:S02]  /*26500*/  ISETP.GT.AND P6, PT, R0, 0x80, P6 ;  /* 0x000000800000780c */ /* 0x000fe400037c4270 */
[----:B------:R-:W-:-:S11]  /*26510*/  F2FP.F16.F32.PACK_AB R25, RZ, R25 ;  /* 0x00000019ff19723e */ /* 0x000fd600000000ff */
[----:B------:R1:W-:Y:S01]  /*26520*/  @P6 STG.E.U16 desc[UR36][R8.64+0x202], R25 ;  /* 0x0002021908006986 */ /* 0x0003e2000c101524 */
[----:B0-----:R-:W-:-:S04]  /*26530*/  IADD3 R4, P6, R8, UR5, RZ ;  /* 0x0000000508047c10 */ /* 0x001fc8000ffde0ff */
[----:B------:R-:W-:Y:S02]  /*26540*/  IADD3.X R5, R9, UR4, RZ, P6, !PT ;  /* 0x0000000409057c10 */ /* 0x000fe4000b7fe4ff */
[----:B------:R-:W-:Y:S01]  /*26550*/  ISETP.GT.AND P6, PT, R3, 0x100, PT ;  /* 0x000001000300780c */ /* 0x000fe20003fc4270 */
[----:B------:R-:W-:-:S03]  /*26560*/  FMUL R26, R26, R2 ;  /* 0x000000021a1a7220 */ /* 0x000fc60000400000 */
        /* <DEDUP_REMOVED lines=569> */
[----:B------:R-:W-:Y:S02]  /*28900*/  ISETP.GT.AND P6, PT, R0, 0x80, P5 ;  /* 0x000000800000780c */ /* 0x000fe40002fc4270 */
[----:B------:R-:W-:Y:S01]  /*28910*/  F2FP.F16.F32.PACK_AB R140, RZ, R140 ;  /* 0x0000008cff8c723e */ /* 0x000fe200000000ff */
[----:B------:R-:W-:-:S10]  /*28920*/  FMUL R141, R141, R2 ;  /* 0x000000028d8d7220 */ /* 0x000fd40000400000 */
[----:B------:R1:W-:Y:S01]  /*28930*/  @P6 STG.E.U16 desc[UR36][R8.64+0x3d0], R140 ;  /* 0x0003d08c08006986 */ /* 0x0003e2000c101524 */
[C---:B------:R-:W-:Y:S02]  /*28940*/  ISETP.GT.AND P6, PT, R0.reuse, 0x80, P3 ;  /* 0x000000800000780c */ /* 0x040fe40001fc4270 */
[----:B------:R-:W-:Y:S02]  /*28950*/  F2FP.F16.F32.PACK_AB R141, RZ, R141 ;  /* 0x0000008dff8d723e */ /* 0x000fe400000000ff */
[C---:B------:R-:W-:Y:S02]  /*28960*/  ISETP.GT.AND P5, PT, R0.reuse, 0x88, P5 ;  /* 0x000000880000780c */ /* 0x040fe40002fa4270 */
[----:B------:R-:W-:Y:S01]  /*28970*/  ISETP.GT.AND P3, PT, R0, 0x88, P3 ;  /* 0x000000880000780c */ /* 0x000fe20001f64270 */
[-C--:B------:R-:W-:Y:S01]  /*28980*/  FMUL R142, R142, R2.reuse ;  /* 0x000000028e8e7220 */ /* 0x080fe20000400000 */
[-C--:B------:R-:W-:Y:S01]  /*28990*/  FMUL R143, R143, R2.reuse ;  /* 0x000000028f8f7220 */ /* 0x080fe20000400000 */
[----:B------:R-:W-:-:S04]  /*289a0*/  FMUL R144, R144, R2 ;  /* 0x0000000290907220 */ /* 0x000fc80000400000 */
[----:B------:R1:W-:Y:S01]  /*289b0*/  @P6 STG.E.U16 desc[UR36][R8.64+0x3d2], R141 ;  /* 0x0003d28d08006986 */ /* 0x0003e2000c101524 */
[C---:B------:R-:W-:Y:S02]  /*289c0*/  ISETP.GT.AND P6, PT, R0.reuse, 0x80, P0 ;  /* 0x000000800000780c */ /* 0x040fe400007c4270 */
[----:B------:R-:W-:Y:S02]  /*289d0*/  F2FP.F16.F32.PACK_AB R142, RZ, R142 ;  /* 0x0000008eff8e723e */ /* 0x000fe400000000ff */
[----:B------:R-:W-:Y:S02]  /*289e0*/  F2FP.F16.F32.PACK_AB R143, RZ, R143 ;  /* 0x0000008fff8f723e */ /* 0x000fe400000000ff */
[----:B------:R-:W-:Y:S01]  /*289f0*/  F2FP.F16.F32.PACK_AB R144, RZ, R144 ;  /* 0x00000090ff90723e */ /* 0x000fe200000000ff */
[----:B------:R1:W-:Y:S01]  /*28a00*/  @P5 STG.E.U16 desc[UR36][R4.64+0x3d0], R142 ;  /* 0x0003d08e04005986 */ /* 0x0003e2000c101524 */
[C---:B------:R-:W-:Y:S02]  /*28a10*/  ISETP.GT.AND P5, PT, R0.reuse, 0x80, P4 ;  /* 0x000000800000780c */ /* 0x040fe400027a4270 */
[C---:B------:R-:W-:Y:S01]  /*28a20*/  ISETP.GT.AND P0, PT, R0.reuse, 0x88, P0 ;  /* 0x000000880000780c */ /* 0x040fe20000704270 */
[----:B------:R1:W-:Y:S01]  /*28a30*/  @P3 STG.E.U16 desc[UR36][R4.64+0x3d2], R143 ;  /* 0x0003d28f04003986 */ /* 0x0003e2000c101524 */
[C---:B------:R-:W-:Y:S01]  /*28a40*/  ISETP.GT.AND P4, PT, R0.reuse, 0x88, P4 ;  /* 0x000000880000780c */ /* 0x040fe20002784270 */
[-C--:B------:R-:W-:Y:S01]  /*28a50*/  FMUL R145, R145, R2.reuse ;  /* 0x0000000291917220 */ /* 0x080fe20000400000 */
[C---:B------:R-:W-:Y:S01]  /*28a60*/  ISETP.GT.AND P3, PT, R0.reuse, 0x80, P1 ;  /* 0x000000800000780c */ /* 0x040fe20000f64270 */
[----:B------:R1:W-:Y:S01]  /*28a70*/  @P6 STG.E.U16 desc[UR36][R8.64+0x3e0], R144 ;  /* 0x0003e09008006986 */ /* 0x0003e2000c101524 */
[----:B------:R-:W-:Y:S01]  /*28a80*/  ISETP.GT.AND P6, PT, R0, 0x80, P2 ;  /* 0x000000800000780c */ /* 0x000fe200017c4270 */
[-C--:B------:R-:W-:Y:S01]  /*28a90*/  FMUL R146, R146, R2.reuse ;  /* 0x0000000292927220 */ /* 0x080fe20000400000 */
[C---:B------:R-:W-:Y:S01]  /*28aa0*/  ISETP.GT.AND P2, PT, R0.reuse, 0x88, P2 ;  /* 0x000000880000780c */ /* 0x040fe20001744270 */
[-C--:B------:R-:W-:Y:S01]  /*28ab0*/  FMUL R147, R147, R2.reuse ;  /* 0x0000000293937220 */ /* 0x080fe20000400000 */
[----:B------:R-:W-:Y:S01]  /*28ac0*/  ISETP.GT.AND P1, PT, R0, 0x88, P1 ;  /* 0x000000880000780c */ /* 0x000fe20000f24270 */
[-C--:B------:R-:W-:Y:S01]  /*28ad0*/  FMUL R148, R148, R2.reuse ;  /* 0x0000000294947220 */ /* 0x080fe20000400000 */
[-C--:B------:R-:W-:Y:S01]  /*28ae0*/  FMUL R149, R149, R2.reuse ;  /* 0x0000000295957220 */ /* 0x080fe20000400000 */
[-C--:B------:R-:W-:Y:S01]  /*28af0*/  FMUL R150, R150, R2.reuse ;  /* 0x0000000296967220 */ /* 0x080fe20000400000 */
[----:B------:R-:W-:Y:S01]  /*28b00*/  FMUL R151, R151, R2 ;  /* 0x0000000297977220 */ /* 0x000fe20000400000 */
[----:B------:R-:W-:-:S02]  /*28b10*/  F2FP.F16.F32.PACK_AB R145, RZ, R145 ;  /* 0x00000091ff91723e */ /* 0x000fc400000000ff */
[----:B------:R-:W-:Y:S02]  /*28b20*/  F2FP.F16.F32.PACK_AB R146, RZ, R146 ;  /* 0x00000092ff92723e */ /* 0x000fe400000000ff */
[----:B------:R-:W-:Y:S02]  /*28b30*/  F2FP.F16.F32.PACK_AB R147, RZ, R147 ;  /* 0x00000093ff93723e */ /* 0x000fe400000000ff */
[----:B------:R-:W-:Y:S02]  /*28b40*/  F2FP.F16.F32.PACK_AB R148, RZ, R148 ;  /* 0x00000094ff94723e */ /* 0x000fe400000000ff */
[----:B------:R-:W-:Y:S02]  /*28b50*/  F2FP.F16.F32.PACK_AB R149, RZ, R149 ;  /* 0x00000095ff95723e */ /* 0x000fe400000000ff */
[----:B------:R-:W-:Y:S02]  /*28b60*/  F2FP.F16.F32.PACK_AB R150, RZ, R150 ;  /* 0x00000096ff96723e */ /* 0x000fe400000000ff */
[----:B------:R-:W-:Y:S01]  /*28b70*/  F2FP.F16.F32.PACK_AB R151, RZ, R151 ;  /* 0x00000097ff97723e */ /* 0x000fe200000000ff */
[----:B------:R1:W-:Y:S04]  /*28b80*/  @P5 STG.E.U16 desc[UR36][R8.64+0x3e2], R145 ;  /* 0x0003e29108005986 */ /* 0x0003e8000c101524 */
[----:B------:R1:W-:Y:S04]  /*28b90*/  @P0 STG.E.U16 desc[UR36][R4.64+0x3e0], R146 ;  /* 0x0003e09204000986 */ /* 0x0003e8000c101524 */
[----:B------:R1:W-:Y:S04]  /*28ba0*/  @P4 STG.E.U16 desc[UR36][R4.64+0x3e2], R147 ;  /* 0x0003e29304004986 */ /* 0x0003e8000c101524 */
[----:B------:R1:W-:Y:S04]  /*28bb0*/  @P6 STG.E.U16 desc[UR36][R8.64+0x3f0], R148 ;  /* 0x0003f09408006986 */ /* 0x0003e8000c101524 */
[----:B------:R1:W-:Y:S04]  /*28bc0*/  @P3 STG.E.U16 desc[UR36][R8.64+0x3f2], R149 ;  /* 0x0003f29508003986 */ /* 0x0003e8000c101524 */
[----:B------:R1:W-:Y:S04]  /*28bd0*/  @P2 STG.E.U16 desc[UR36][R4.64+0x3f0], R150 ;  /* 0x0003f09604002986 */ /* 0x0003e8000c101524 */
[----:B------:R1:W-:Y:S02]  /*28be0*/  @P1 STG.E.U16 desc[UR36][R4.64+0x3f2], R151 ;  /* 0x0003f29704001986 */ /* 0x0003e4000c101524 */
.L_x_1053:
[----:B------:R-:W-:Y:S05]  /*28bf0*/  BSYNC B0 ;  /* 0x0000000000007941 */ /* 0x000fea0003800000 */
.L_x_33:
[----:B-1----:R-:W2:Y:S04]  /*28c00*/  LDL.LU R5, [R1+0x600] ;  /* 0x0006000001057983 */ /* 0x002ea80000300800 */
[----:B0-----:R-:W2:Y:S01]  /*28c10*/  LDL.LU R4, [R1+0x604] ;  /* 0x0006040001047983 */ /* 0x001ea20000300800 */
[----:B------:R-:W-:Y:S01]  /*28c20*/  ULDC UR4, c[0x0][0xc] ;  /* 0x0000030000047ab9 */ /* 0x000fe20000000800 */
[----:B------:R-:W-:Y:S01]  /*28c30*/  ULDC UR5, c[0x0][0x10] ;  /* 0x0000040000057ab9 */ /* 0x000fe20000000800 */
[----:B------:R-:W2:Y:S01]  /*28c40*/  LDC R3, c[0x0][0x14] ;  /* 0x00000500ff037b82 */ /* 0x000ea20000000800 */
[----:B------:R-:W-:Y:S01]  /*28c50*/  UIMAD.WIDE.U32 UR4, UR4, UR5, URZ ;  /* 0x00000005040472a5 */ /* 0x000fe2000f8e003f */
[----:B------:R-:W-:Y:S01]  /*28c60*/  PRMT R0, RZ, 0x7610, R0 ;  /* 0x00007610ff007816 */ /* 0x000fe20000000000 */
[----:B------:R-:W-:Y:S01]  /*28c70*/  UMOV UR42, 0xffffffff ;  /* 0xffffffff002a7882 */ /* 0x000fe20000000000 */
[----:B------:R-:W-:-:S03]  /*28c80*/  UMOV UR43, 0xffffffff ;  /* 0xffffffff002b7882 */ /* 0x000fc60000000000 */
[----:B--2---:R-:W-:-:S04]  /*28c90*/  IMAD.WIDE.U32 R4, R3, UR4, R4 ;  /* 0x0000000403047c25 */ /* 0x004fc8000f8e0004 */
[----:B------:R-:W-:Y:S01]  /*28ca0*/  IMAD R3, R3, UR5, RZ ;  /* 0x0000000503037c24 */ /* 0x000fe2000f8e02ff */
[----:B------:R-:W-:Y:S01]  /*28cb0*/  ULDC.64 UR4, c[0x0][0x650] ;  /* 0x0001940000047ab9 */ /* 0x000fe20000000a00 */
[----:B------:R-:W-:Y:S01]  /*28cc0*/  IMAD.MOV.U32 R7, RZ, RZ, R4 ;  /* 0x000000ffff077224 */ /* 0x000fe200078e0004 */
[----:B------:R-:W-:Y:S01]  /*28cd0*/  ISETP.GE.U32.AND P0, PT, R4, UR4, PT ;  /* 0x0000000404007c0c */ /* 0x000fe2000bf06070 */
[----:B------:R-:W-:-:S05]  /*28ce0*/  IMAD.IADD R6, R5, 0x1, R3 ;  /* 0x0000000105067824 */ /* 0x000fca00078e0203 */
[----:B------:R0:W-:Y:S01]  /*28cf0*/  STL [R1+0x600], R6 ;  /* 0x0006000601007387 */ /* 0x0001e20000100800 */
[----:B------:R-:W-:-:S03]  /*28d00*/  ISETP.GE.U32.AND.EX P0, PT, R6, UR5, PT, P0 ;  /* 0x0000000506007c0c */ /* 0x000fc6000bf06100 */
[----:B------:R0:W-:Y:S10]  /*28d10*/  STL [R1+0x604], R7 ;  /* 0x0006040701007387 */ /* 0x0001f40000100800 */
[----:B0-----:R-:W-:Y:S05]  /*28d20*/  @P0 BRA `(.L_x_1054) ;  /* 0x0000000400880947 */ /* 0x001fea0003800000 */
[----:B------:R-:W0:Y:S01]  /*28d30*/  S2UR UR6, SR_CTAID.X ;  /* 0x00000000000679c3 */ /* 0x000e220000002500 */
[----:B------:R-:W-:Y:S01]  /*28d40*/  ULDC.64 UR12, c[0x0][0x628] ;  /* 0x00018a00000c7ab9 */ /* 0x000fe20000000a00 */
[----:B------:R-:W-:Y:S01]  /*28d50*/  ULDC UR4, c[0x0][0x150] ;  /* 0x0000540000047ab9 */ /* 0x000fe20000000800 */
[----:B------:R-:W-:Y:S01]  /*28d60*/  ISETP.NE.U32.AND P0, PT, RZ, UR12, PT ;  /* 0x0000000cff007c0c */ /* 0x000fe2000bf05070 */
[----:B------:R-:W-:Y:S01]  /*28d70*/  ULDC UR15, c[0x0][0x630] ;  /* 0x00018c00000f7ab9 */ /* 0x000fe20000000800 */
[C---:B------:R-:W-:Y:S01]  /*28d80*/  R2UR UR16, R7.reuse ;  /* 0x00000000071072ca */ /* 0x040fe200000e0000 */
[----:B------:R-:W-:Y:S01]  /*28d90*/  ULDC UR19, c[0x0][0x154] ;  /* 0x0000550000137ab9 */ /* 0x000fe20000000800 */
[----:B------:R-:W-:Y:S01]  /*28da0*/  ISETP.NE.AND.EX P0, PT, RZ, UR13, PT, P0 ;  /* 0x0000000dff007c0c */ /* 0x000fe2000bf05300 */
[----:B------:R-:W1:Y:S01]  /*28db0*/  S2UR UR18, SR_CTAID.Y ;  /* 0x00000000001279c3 */ /* 0x000e620000002600 */
[----:B------:R-:W-:Y:S02]  /*28dc0*/  R2UR UR17, R6 ;  /* 0x00000000061172ca */ /* 0x000fe400000e0000 */
[----:B------:R-:W-:-:S02]  /*28dd0*/  R2UR UR10, R7 ;  /* 0x00000000070a72ca */ /* 0x000fc400000e0000 */
[----:B------:R-:W-:Y:S02]  /*28de0*/  R2UR UR11, R6 ;  /* 0x00000000060b72ca */ /* 0x000fe400000e0000 */
[----:B0-----:R-:W-:-:S05]  /*28df0*/  I2FP.F32.U32 R0, UR6 ;  /* 0x0000000600007c45 */ /* 0x001fca0008201000 */
[----:B------:R-:W-:-:S04]  /*28e00*/  FMUL R0, R0, UR4 ;  /* 0x0000000400007c20 */ /* 0x000fc80008400000 */
[----:B------:R0:W2:Y:S01]  /*28e10*/  F2I.U32.TRUNC.NTZ R3, R0 ;  /* 0x0000000000037305 */ /* 0x0000a2000020f000 */
[----:B-1----:R-:W-:Y:S05]  /*28e20*/  @!P0 BRA `(.L_x_1055) ;  /* 0x0000000000308947 */ /* 0x002fea0003800000 */
        /* <DEDUP_REMOVED lines=12> */
.L_x_1055:
[----:B------:R-:W-:Y:S01]  /*28ef0*/  USHF.R.U64 UR43, UR10, UR15, UR11 ;  /* 0x0000000f0a2b7299 */ /* 0x000fe2000800120b */
[----:B0-----:R-:W-:Y:S01]  /*28f00*/  I2FP.F32.U32 R0, UR18 ;  /* 0x0000001200007c45 */ /* 0x001fe20008201000 */
[----:B------:R-:W-:Y:S02]  /*28f10*/  USHF.R.U32.HI UR4, URZ, UR15, UR11 ;  /* 0x0000000f3f047299 */ /* 0x000fe4000801160b */
[----:B------:R-:W-:Y:S02]  /*28f20*/  UIADD3 UR10, UP0, URZ, -UR43, URZ ;  /* 0x8000002b3f0a7290 */ /* 0x000fe4000ff1e03f */
[----:B------:R-:W-:Y:S01]  /*28f30*/  FMUL R0, R0, UR19 ;  /* 0x0000001300007c20 */ /* 0x000fe20008400000 */
[----:B------:R-:W-:Y:S01]  /*28f40*/  ULDC.64 UR12, c[0x0][0x620] ;  /* 0x00018800000c7ab9 */ /* 0x000fe20000000a00 */
[----:B------:R-:W-:Y:S01]  /*28f50*/  UIADD3.X UR4, URZ, ~UR4, URZ, UP0, !UPT ;  /* 0x800000043f047290 */ /* 0x000fe200087fe43f */
[----:B------:R-:W-:Y:S01]  /*28f60*/  UMOV UR8, UR16 ;  /* 0x0000001000087c82 */ /* 0x000fe20008000000 */
[----:B------:R-:W-:-:S02]  /*28f70*/  UMOV UR9, UR17 ;  /* 0x0000001100097c82 */ /* 0x000fc40008000000 */
[----:B------:R-:W-:Y:S01]  /*28f80*/  UIMAD UR4, UR4, UR12, URZ ;  /* 0x0000000c040472a4 */ /* 0x000fe2000f8e023f */
[----:B------:R-:W0:Y:S01]  /*28f90*/  F2I.U32.TRUNC.NTZ R0, R0 ;  /* 0x0000000000007305 */ /* 0x000e22000020f000 */
[----:B------:R-:W-:Y:S01]  /*28fa0*/  UIMAD.WIDE.U32 UR8, UR10, UR12, UR8 ;  /* 0x0000000c0a0872a5 */ /* 0x000fe2000f8e0008 */
[----:B--2---:R-:W-:Y:S01]  /*28fb0*/  R2UR UR12, R3 ;  /* 0x00000000030c72ca */ /* 0x004fe200000e0000 */
[----:B------:R-:W-:Y:S01]  /*28fc0*/  UIMAD UR10, UR10, UR13, UR4 ;  /* 0x0000000d0a0a72a4 */ /* 0x000fe2000f8e0204 */
[----:B------:R-:W-:Y:S01]  /*28fd0*/  ULDC UR11, c[0x0][0x618] ;  /* 0x00018600000b7ab9 */ /* 0x000fe20000000800 */
[----:B------:R-:W-:Y:S02]  /*28fe0*/  ULDC UR21, c[0x0][0x658] ;  /* 0x0001960000157ab9 */ /* 0x000fe40000000800 */
[----:B------:R-:W-:Y:S01]  /*28ff0*/  UIADD3 UR9, UR9, UR10, URZ ;  /* 0x0000000a09097290 */ /* 0x000fe2000fffe03f */
[----:B------:R-:W-:Y:S01]  /*29000*/  UMOV UR15, 0xffffffff ;  /* 0xffffffff000f7882 */ /* 0x000fe20000000000 */
[----:B------:R-:W-:Y:S01]  /*29010*/  ULDC.64 UR4, c[0x0][0x640] ;  /* 0x0001900000047ab9 */ /* 0x000fe20000000a00 */
[----:B------:R-:W-:Y:S01]  /*29020*/  USHF.L.U32 UR15, UR15, UR21, URZ ;  /* 0x000000150f0f7299 */ /* 0x000fe2000800063f */
[----:B------:R-:W-:Y:S01]  /*29030*/  ISETP.NE.U32.AND P0, PT, RZ, UR4, PT ;  /* 0x00000004ff007c0c */ /* 0x000fe2000bf05070 */
[----:B------:R-:W-:-:S02]  /*29040*/  USHF.R.U64 UR16, UR8, UR11, UR9 ;  /* 0x0000000b08107299 */ /* 0x000fc40008001209 */
[----:B------:R-:W-:Y:S01]  /*29050*/  USHF.R.U32.HI UR8, URZ, UR11, UR9 ;  /* 0x0000000b3f087299 */ /* 0x000fe20008011609 */
[----:B0-----:R-:W-:Y:S01]  /*29060*/  R2UR UR14, R0 ;  /* 0x00000000000e72ca */ /* 0x001fe200000e0000 */
[----:B------:R-:W-:Y:S01]  /*29070*/  ULDC UR17, c[0x0][0x608] ;  /* 0x0001820000117ab9 */ /* 0x000fe20000000800 */
[----:B------:R-:W-:Y:S01]  /*29080*/  ULOP3.LUT UR41, URZ, UR15, URZ, 0x33, !UPT ;  /* 0x0000000f3f297292 */ /* 0x000fe2000f8e333f */
[----:B------:R-:W-:Y:S01]  /*29090*/  ISETP.NE.AND.EX P0, PT, RZ, UR5, PT, P0 ;  /* 0x00000005ff007c0c */ /* 0x000fe2000bf05300 */
[----:B------:R-:W-:Y:S02]  /*290a0*/  USHF.R.U64 UR15, UR16, UR17, UR8 ;  /* 0x00000011100f7299 */ /* 0x000fe40008001208 */
[----:B------:R-:W-:Y:S02]  /*290b0*/  USHF.R.U32.HI UR8, URZ, UR17, UR8 ;  /* 0x000000113f087299 */ /* 0x000fe40008011608 */
[----:B------:R-:W-:Y:S02]  /*290c0*/  UIADD3 UR12, -UR12, URZ, URZ ;  /* 0x0000003f0c0c7290 */ /* 0x000fe4000fffe13f */
[----:B------:R-:W-:Y:S01]  /*290d0*/  USHF.R.U64 UR17, UR15, UR21, UR8 ;  /* 0x000000150f117299 */ /* 0x000fe20008001208 */
[----:B------:R-:W-:Y:S01]  /*290e0*/  UMOV UR19, 0x1 ;  /* 0x0000000100137882 */ /* 0x000fe20000000000 */
[----:B------:R-:W-:Y:S01]  /*290f0*/  ULDC UR13, c[0x0][0x144] ;  /* 0x00005100000d7ab9 */ /* 0x000fe20000000800 */
[----:B------:R-:W-:Y:S01]  /*29100*/  ULDC UR7, c[0x0][0x600] ;  /* 0x0001800000077ab9 */ /* 0x000fe20000000800 */
[----:B------:R-:W-:-:S02]  /*29110*/  USHF.L.U32 UR24, UR19, UR21, URZ ;  /* 0x0000001513187299 */ /* 0x000fc4000800063f */
[----:B------:R-:W-:Y:S02]  /*29120*/  USHF.R.U32.HI UR8, URZ, UR21, UR8 ;  /* 0x000000153f087299 */ /* 0x000fe40008011608 */
[----:B------:R-:W-:Y:S02]  /*29130*/  UIMAD UR21, UR13, UR12, UR6 ;  /* 0x0000000c0d1572a4 */ /* 0x000fe4000f8e0206 */
[----:B------:R-:W-:Y:S02]  /*29140*/  UIADD3 UR20, UR7, -0x1, URZ ;  /* 0xffffffff07147890 */ /* 0x000fe4000fffe03f */
[----:B------:R-:W-:Y:S01]  /*29150*/  UIADD3 UR19, -UR14, URZ, URZ ;  /* 0x0000003f0e137290 */ /* 0x000fe2000fffe13f */
[----:B------:R-:W-:Y:S01]  /*29160*/  ULDC UR25, c[0x0][0x148] ;  /* 0x0000520000197ab9 */ /* 0x000fe20000000800 */
[----:B------:R-:W-:Y:S01]  /*29170*/  ULDC UR22, c[0x0][0x648] ;  /* 0x0001920000167ab9 */ /* 0x000fe20000000800 */
[----:B------:R-:W-:Y:S01]  /*29180*/  ULDC UR23, c[0x0][0x638] ;  /* 0x00018e0000177ab9 */ /* 0x000fe20000000800 */
        /* <DEDUP_REMOVED lines=14> */
.L_x_1056:
[----:B------:R-:W-:Y:S01]  /*29270*/  UISETP.NE.AND UP0, UPT, UR46, URZ, UPT ;  /* 0x0000003f2e00728c */ /* 0x000fe2000bf05270 */
[----:B------:R-:W-:Y:S01]  /*29280*/  IMAD.MOV.U32 R0, RZ, RZ, 0x1 ;  /* 0x00000001ff007424 */ /* 0x000fe200078e00ff */
[----:B------:R-:W-:Y:S02]  /*29290*/  USHF.R.U64 UR4, UR6, UR22, UR8 ;  /* 0x0000001606047299 */ /* 0x000fe40008001208 */
[----:B------:R-:W-:Y:S02]  /*292a0*/  ULOP3.LUT UR41, UR15, UR41, URZ, 0xc0, !UPT ;  /* 0x000000290f297292 */ /* 0x000fe4000f8ec03f */
[----:B------:R-:W-:Y:S02]  /*292b0*/  UIADD3 UR5, -UR4, URZ, URZ ;  /* 0x0000003f04057290 */ /* 0x000fe4000fffe13f */
[----:B------:R-:W-:Y:S02]  /*292c0*/  UIMAD UR41, UR24, UR4, UR41 ;  /* 0x00000004182972a4 */ /* 0x000fe4000f8e0229 */
[----:B------:R-:W-:-:S02]  /*292d0*/  ULOP3.LUT UR16, UR16, UR20, URZ, 0xc0, !UPT ;  /* 0x0000001410107292 */ /* 0x000fc4000f8ec03f */
[----:B------:R-:W-:Y:S02]  /*292e0*/  @UP0 UIMAD UR21, UR25, UR19, UR18 ;  /* 0x00000013191502a4 */ /* 0x000fe4000f8e0212 */
[----:B------:R-:W-:-:S03]  /*292f0*/  UIMAD UR4, UR5, UR23, UR17 ;  /* 0x00000017050472a4 */ /* 0x000fc6000f8e0211 */
[----:B------:R-:W-:Y:S01]  /*29300*/  ULDC UR5, c[0x0][0x610] ;  /* 0x0001840000057ab9 */ /* 0x000fe20000000800 */
[----:B------:R-:W-:Y:S02]  /*29310*/  UIMAD UR4, UR4, UR7, UR16 ;  /* 0x00000007040472a4 */ /* 0x000fe4000f8e0210 */
[----:B------:R-:W-:-:S04]  /*29320*/  UIMAD UR41, UR41, UR5, UR21 ;  /* 0x00000005292972a4 */ /* 0x000fc8000f8e0215 */
[----:B------:R-:W-:Y:S02]  /*29330*/  USEL UR42, UR4, UR41, !UP0 ;  /* 0x00000029042a7287 */ /* 0x000fe4000c000000 */
[----:B------:R-:W-:-:S12]  /*29340*/  USEL UR41, UR41, UR4, !UP0 ;  /* 0x0000000429297287 */ /* 0x000fd8000c000000 */
.L_x_1054:
[----:B------:R-:W-:-:S13]  /*29350*/  LOP3.LUT P0, RZ, R0, 0xff, RZ, 0xc0, !PT ;  /* 0x000000ff00ff7812 */ /* 0x000fda000780c0ff */
[----:B------:R-:W-:Y:S05]  /*29360*/  @P0 BRA `(.L_x_1057) ;  /* 0xfffffd8000440947 */ /* 0x000fea000383ffff */
[----:B------:R-:W-:Y:S05]  /*29370*/  EXIT ;  /* 0x000000000000794d */ /* 0x000fea0003800000 */
.L_x_8:
[----:B------:R-:W2:Y:S01]  /*29380*/  LDL R5, [R1+0x604] ;  /* 0x0006040001057983 */ /* 0x000ea20000100800 */
[----:B------:R-:W-:-:S03]  /*29390*/  ULDC.64 UR4, c[0x0][0x650] ;  /* 0x0001940000047ab9 */ /* 0x000fc60000000a00 */
[----:B------:R-:W3:Y:S01]  /*293a0*/  LDL R2, [R1+0x600] ;  /* 0x0006000001027983 */ /* 0x000ee20000100800 */
[----:B------:R-:W-:Y:S01]  /*293b0*/  PRMT R0, RZ, 0x7610, R0 ;  /* 0x00007610ff007816 */ /* 0x000fe20000000000 */
[----:B------:R-:W-:Y:S02]  /*293c0*/  IMAD.MOV.U32 R4, RZ, RZ, -0x1 ;  /* 0xffffffffff047424 */ /* 0x000fe400078e00ff */
[----:B------:R-:W-:Y:S02]  /*293d0*/  IMAD.MOV.U32 R3, RZ, RZ, -0x1 ;  /* 0xffffffffff037424 */ /* 0x000fe400078e00ff */
[----:B------:R-:W-:Y:S01]  /*293e0*/  IMAD.MOV.U32 R11, RZ, RZ, -0x1 ;  /* 0xffffffffff0b7424 */ /* 0x000fe200078e00ff */
[----:B--2---:R-:W-:-:S04]  /*293f0*/  ISETP.GE.U32.AND P0, PT, R5, UR4, PT ;  /* 0x0000000405007c0c */ /* 0x004fc8000bf06070 */
[----:B---3--:R-:W-:-:S13]  /*29400*/  ISETP.GE.U32.AND.EX P0, PT, R2, UR5, PT, P0 ;  /* 0x0000000502007c0c */ /* 0x008fda000bf06100 */
        /* <DEDUP_REMOVED lines=21> */
.L_x_1059:
[----:B------:R-:W-:Y:S01]  /*29560*/  USHF.R.U64 UR4, UR14, UR19, UR15 ;  /* 0x000000130e047299 */ /* 0x000fe2000800120f */
[----:B------:R-:W-:Y:S01]  /*29570*/  R2UR UR7, R2 ;  /* 0x00000000020772ca */ /* 0x000fe200000e0000 */
[----:B------:R-:W-:Y:S02]  /*29580*/  USHF.R.U32.HI UR5, URZ, UR19, UR15 ;  /* 0x000000133f057299 */ /* 0x000fe4000801160f */
[----:B------:R-:W-:Y:S01]  /*29590*/  UIADD3 UR13, UP0, URZ, -UR4, URZ ;  /* 0x800000043f0d7290 */ /* 0x000fe2000ff1e03f */
[----:B------:R-:W-:Y:S01]  /*295a0*/  ULDC.64 UR14, c[0x0][0x620] ;  /* 0x00018800000e7ab9 */ /* 0x000fe20000000a00 */
[----:B------:R-:W-:Y:S02]  /*295b0*/  UMOV UR6, UR20 ;  /* 0x0000001400067c82 */ /* 0x000fe40008000000 */
[----:B------:R-:W-:Y:S02]  /*295c0*/  UIADD3.X UR5, URZ, ~UR5, URZ, UP0, !UPT ;  /* 0x800000053f057290 */ /* 0x000fe400087fe43f */
[----:B------:R-:W-:-:S02]  /*295d0*/  UISETP.NE.AND UP1, UPT, UR46, URZ, UPT ;  /* 0x0000003f2e00728c */ /* 0x000fc4000bf25270 */
[----:B------:R-:W-:Y:S02]  /*295e0*/  UIMAD UR5, UR5, UR14, URZ ;  /* 0x0000000e050572a4 */ /* 0x000fe4000f8e023f */
[----:B------:R-:W-:Y:S02]  /*295f0*/  UIMAD.WIDE.U32 UR6, UR13, UR14, UR6 ;  /* 0x0000000e0d0672a5 */ /* 0x000fe4000f8e0006 */
[----:B------:R-:W-:Y:S01]  /*29600*/  UIMAD UR5, UR13, UR15, UR5 ;  /* 0x0000000f0d0572a4 */ /* 0x000fe2000f8e0205 */
[----:B------:R-:W-:Y:S02]  /*29610*/  ULDC UR14, c[0x0][0x608] ;  /* 0x00018200000e7ab9 */ /* 0x000fe40000000800 */
[----:B------:R-:W-:Y:S01]  /*29620*/  ULDC UR13, c[0x0][0x618] ;  /* 0x00018600000d7ab9 */ /* 0x000fe20000000800 */
[----:B------:R-:W-:Y:S01]  /*29630*/  UIADD3 UR5, UR7, UR5, URZ ;  /* 0x0000000507057290 */ /* 0x000fe2000fffe03f */
[----:B------:R-:W-:Y:S01]  /*29640*/  ULDC UR22, c[0x0][0x658] ;  /* 0x0001960000167ab9 */ /* 0x000fe20000000800 */
[----:B------:R-:W-:-:S02]  /*29650*/  @UP1 UIMAD UR8, UR11, UR12, UR10 ;  /* 0x0000000c0b0812a4 */ /* 0x000fc4000f8e020a */
[----:B------:R-:W-:Y:S02]  /*29660*/  USHF.R.U64 UR17, UR6, UR13, UR5 ;  /* 0x0000000d06117299 */ /* 0x000fe40008001205 */
[----:B------:R-:W-:Y:S01]  /*29670*/  USHF.R.U32.HI UR5, URZ, UR13, UR5 ;  /* 0x0000000d3f057299 */ /* 0x000fe20008011605 */
[----:B------:R-:W-:Y:S01]  /*29680*/  ULDC.64 UR6, c[0x0][0x640] ;  /* 0x0001900000067ab9 */ /* 0x000fe20000000a00 */
[----:B------:R-:W-:Y:S01]  /*29690*/  UMOV UR10, 0xffffffff ;  /* 0xffffffff000a7882 */ /* 0x000fe20000000000 */
[----:B------:R-:W-:Y:S01]  /*296a0*/  ISETP.NE.U32.AND P0, PT, RZ, UR6, PT ;  /* 0x00000006ff007c0c */ /* 0x000fe2000bf05070 */
[----:B------:R-:W-:Y:S02]  /*296b0*/  USHF.R.U64 UR18, UR17, UR14, UR5 ;  /* 0x0000000e11127299 */ /* 0x000fe40008001205 */
[----:B------:R-:W-:Y:S01]  /*296c0*/  USHF.R.U32.HI UR5, URZ, UR14, UR5 ;  /* 0x0000000e3f057299 */ /* 0x000fe20008011605 */
[----:B------:R-:W-:Y:S01]  /*296d0*/  ISETP.NE.AND.EX P0, PT, RZ, UR7, PT, P0 ;  /* 0x00000007ff007c0c */ /* 0x000fe2000bf05300 */
[----:B------:R-:W-:-:S02]  /*296e0*/  USHF.L.U32 UR11, UR10, UR22, URZ ;  /* 0x000000160a0b7299 */ /* 0x000fc4000800063f */
[----:B------:R-:W-:Y:S01]  /*296f0*/  USHF.R.U64 UR19, UR18, UR22, UR5 ;  /* 0x0000001612137299 */ /* 0x000fe20008001205 */
[----:B------:R-:W-:Y:S01]  /*29700*/  ULDC UR20, c[0x0][0x600] ;  /* 0x0001800000147ab9 */ /* 0x000fe20000000800 */
[----:B------:R-:W-:Y:S02]  /*29710*/  USHF.R.U32.HI UR10, URZ, UR22, UR5 ;  /* 0x000000163f0a7299 */ /* 0x000fe40008011605 */
[----:B------:R-:W-:Y:S02]  /*29720*/  UIADD3 UR21, UR20, -0x1, URZ ;  /* 0xffffffff14157890 */ /* 0x000fe4000fffe03f */
[----:B------:R-:W-:Y:S01]  /*29730*/  ULOP3.LUT UR26, URZ, UR11, URZ, 0x33, !UPT ;  /* 0x0000000b3f1a7292 */ /* 0x000fe2000f8e333f */
        /* <DEDUP_REMOVED lines=17> */
.L_x_1060:
[----:B------:R-:W-:Y:S01]  /*29850*/  USHF.R.U64 UR6, UR5, UR23, UR10 ;  /* 0x0000001705067299 */ /* 0x000fe2000800120a */
[----:B------:R-:W-:Y:S01]  /*29860*/  IMAD.MOV.U32 R0, RZ, RZ, 0x1 ;  /* 0x00000001ff007424 */ /* 0x000fe200078e00ff */
[----:B------:R-:W-:Y:S01]  /*29870*/  USHF.L.U32 UR25, UR25, UR22, URZ ;  /* 0x0000001619197299 */ /* 0x000fe2000800063f */
[----:B------:R-:W-:Y:S01]  /*29880*/  IMAD.U32 R11, RZ, RZ, UR4 ;  /* 0x00000004ff0b7e24 */ /* 0x000fe2000f8e00ff */
[----:B------:R-:W-:Y:S02]  /*29890*/  ULOP3.LUT UR5, UR18, UR26, URZ, 0xc0, !UPT ;  /* 0x0000001a12057292 */ /* 0x000fe4000f8ec03f */
[----:B------:R-:W-:Y:S02]  /*298a0*/  UIADD3 UR7, -UR6, URZ, URZ ;  /* 0x0000003f06077290 */ /* 0x000fe4000fffe13f */
[----:B------:R-:W-:Y:S02]  /*298b0*/  UIMAD UR6, UR25, UR6, UR5 ;  /* 0x00000006190672a4 */ /* 0x000fe4000f8e0205 */
[----:B------:R-:W-:-:S02]  /*298c0*/  ULOP3.LUT UR17, UR17, UR21, URZ, 0xc0, !UPT ;  /* 0x0000001511117292 */ /* 0x000fc4000f8ec03f */
[----:B------:R-:W-:Y:S02]  /*298d0*/  UIMAD UR5, UR7, UR24, UR19 ;  /* 0x00000018070572a4 */ /* 0x000fe4000f8e0213 */
[----:B------:R-:W-:Y:S01]  /*298e0*/  UISETP.NE.AND UP0, UPT, UR46, URZ, UPT ;  /* 0x0000003f2e00728c */ /* 0x000fe2000bf05270 */
[----:B------:R-:W-:Y:S01]  /*298f0*/  ULDC UR7, c[0x0][0x610] ;  /* 0x0001840000077ab9 */ /* 0x000fe20000000800 */
[----:B------:R-:W-:Y:S02]  /*29900*/  UIMAD UR5, UR5, UR20, UR17 ;  /* 0x00000014050572a4 */ /* 0x000fe4000f8e0211 */
[----:B------:R-:W-:-:S04]  /*29910*/  UIMAD UR8, UR6, UR7, UR8 ;  /* 0x00000007060872a4 */ /* 0x000fc8000f8e0208 */
[----:B------:R-:W-:Y:S02]  /*29920*/  USEL UR6, UR5, UR8, !UP0 ;  /* 0x0000000805067287 */ /* 0x000fe4000c000000 */
[----:B------:R-:W-:-:S04]  /*29930*/  USEL UR8, UR8, UR5, !UP0 ;  /* 0x0000000508087287 */ /* 0x000fc8000c000000 */
[----:B------:R-:W-:Y:S02]  /*29940*/  IMAD.U32 R3, RZ, RZ, UR6 ;  /* 0x00000006ff037e24 */ /* 0x000fe4000f8e00ff */
[----:B------:R-:W-:-:S07]  /*29950*/  IMAD.U32 R4, RZ, RZ, UR8 ;  /* 0x00000008ff047e24 */ /* 0x000fce000f8e00ff */
.L_x_1058:
[----:B------:R-:W-:-:S08]  /*29960*/  NOP ;  /* 0x0000000000007918 */ /* 0x000fd00000000000 */
[----:B0-----:R-:W0:-:S00]  /*29970*/  USETMAXREG.DEALLOC.CTAPOOL 0x18 ;  /* 0x00000018000079c8 */ /* 0x001e0000080e0500 */
[----:B------:R-:W-:-:S13]  /*29980*/  ISETP.NE.AND P0, PT, RZ, UR9, PT ;  /* 0x00000009ff007c0c */ /* 0x000fda000bf05270 */
[----:B------:R-:W-:Y:S05]  /*29990*/  @P0 EXIT ;  /* 0x000000000000094d */ /* 0x000fea0003800000 */
[----:B0-----:R-:W-:Y:S01]  /*299a0*/  LOP3.LUT P0, RZ, R0, 0xff, RZ, 0xc0, !PT ;  /* 0x000000ff00ff7812 */ /* 0x001fe2000780c0ff */
[----:B------:R-:W-:Y:S02]  /*299b0*/  IMAD.MOV.U32 R6, RZ, RZ, 0x1 ;  /* 0x00000001ff067424 */ /* 0x000fe400078e00ff */
[----:B------:R-:W-:-:S10]  /*299c0*/  IMAD.MOV.U32 R7, RZ, RZ, RZ ;  /* 0x000000ffff077224 */ /* 0x000fd400078e00ff */
[----:B------:R-:W-:Y:S05]  /*299d0*/  @!P0 BRA `(.L_x_1061) ;  /* 0x0000000c006c8947 */ /* 0x000fea0003800000 */
[----:B------:R-:W0:Y:S01]  /*299e0*/  LDC R0, c[0x0][0x28c] ;  /* 0x0000a300ff007b82 */ /* 0x000e220000000800 */
[----:B------:R-:W1:Y:S01]  /*299f0*/  S2R R9, SR_CgaCtaId ;  /* 0x0000000000097919 */ /* 0x000e620000008800 */
[----:B------:R-:W-:Y:S01]  /*29a00*/  ULDC UR5, c[0x0][0x658] ;  /* 0x0001960000057ab9 */ /* 0x000fe20000000800 */
[----:B------:R-:W-:Y:S01]  /*29a10*/  UMOV UR7, 0xffffffff ;  /* 0xffffffff00077882 */ /* 0x000fe20000000000 */
[----:B------:R-:W-:Y:S01]  /*29a20*/  ULDC UR6, c[0x0][0xc] ;  /* 0x0000030000067ab9 */ /* 0x000fe20000000800 */
[----:B------:R-:W-:Y:S01]  /*29a30*/  USHF.L.U32 UR9, UR7, UR5, URZ ;  /* 0x0000000507097299 */ /* 0x000fe2000800063f */
[----:B------:R-:W-:Y:S01]  /*29a40*/  BSSY B0, `(.L_x_1061) ;  /* 0x00000d4000007945 */ /* 0x000fe20003800000 */
[----:B------:R-:W-:Y:S01]  /*29a50*/  UMOV UR8, 0x1 ;  /* 0x0000000100087882 */ /* 0x000fe20000000000 */
[----:B------:R-:W-:Y:S01]  /*29a60*/  ULDC UR7, c[0x0][0x10] ;  /* 0x0000040000077ab9 */ /* 0x000fe20000000800 */
[----:B------:R-:W-:Y:S01]  /*29a70*/  USHF.L.U32 UR5, UR8, UR5, URZ ;  /* 0x0000000508057299 */ /* 0x000fe2000800063f */
[----:B------:R-:W-:Y:S01]  /*29a80*/  IMAD.MOV.U32 R8, RZ, RZ, 0x1 ;  /* 0x00000001ff087424 */ /* 0x000fe200078e00ff */
[----:B------:R-:W-:Y:S01]  /*29a90*/  UIMAD.WIDE.U32 UR6, UR6, UR7, URZ ;  /* 0x00000007060672a5 */ /* 0x000fe2000f8e003f */
[----:B------:R-:W-:Y:S01]  /*29aa0*/  IMAD.MOV.U32 R6, RZ, RZ, 0x1 ;  /* 0x00000001ff067424 */ /* 0x000fe200078e00ff */
[----:B------:R-:W-:Y:S01]  /*29ab0*/  ULDC UR8, c[0x0][0x14] ;  /* 0x0000050000087ab9 */ /* 0x000fe20000000800 */
[----:B------:R-:W-:Y:S01]  /*29ac0*/  IMAD.MOV.U32 R7, RZ, RZ, RZ ;  /* 0x000000ffff077224 */ /* 0x000fe200078e00ff */
[----:B------:R-:W-:-:S02]  /*29ad0*/  UIMAD.WIDE.U32 UR20, UR6, UR8, URZ ;  /* 0x00000008061472a5 */ /* 0x000fc4000f8e003f */
[----:B------:R-:W-:Y:S01]  /*29ae0*/  UIMAD UR7, UR7, UR8, URZ ;  /* 0x00000008070772a4 */ /* 0x000fe2000f8e023f */
[----:B------:R-:W-:Y:S01]  /*29af0*/  ULDC UR4, c[0x0][0x600] ;  /* 0x0001800000047ab9 */ /* 0x000fe20000000800 */
[----:B------:R-:W-:Y:S02]  /*29b00*/  ULOP3.LUT UR24, UR40, 0x2, URZ, 0xfc, !UPT ;  /* 0x0000000228187892 */ /* 0x000fe4000f8efc3f */
[----:B------:R-:W-:Y:S01]  /*29b10*/  UIADD3 UR4, UR4, -0x1, URZ ;  /* 0xffffffff04047890 */ /* 0x000fe2000fffe03f */
[----:B0-----:R-:W-:Y:S01]  /*29b20*/  VIADD R0, R0, 0xf ;  /* 0x0000000f00007836 */ /* 0x001fe20000000000 */
[----:B------:R-:W-:Y:S02]  /*29b30*/  ULOP3.LUT UR6, URZ, UR9, URZ, 0x33, !UPT ;  /* 0x000000093f067292 */ /* 0x000fe4000f8e333f */
[----:B------:R-:W-:Y:S02]  /*29b40*/  UIADD3 UR7, UR21, UR7, URZ ;  /* 0x0000000715077290 */ /* 0x000fe4000fffe03f */
[----:B------:R-:W-:Y:S01]  /*29b50*/  SHF.R.S32.HI R5, RZ, 0x1f, R0 ;  /* 0x0000001fff057819 */ /* 0x000fe20000011400 */
[----:B------:R-:W-:-:S03]  /*29b60*/  ULDC.64 UR22, c[0x0][0x198] ;  /* 0x0000660000167ab9 */ /* 0x000fc60000000a00 */
[----:B------:R-:W-:Y:S01]  /*29b70*/  LEA.HI R0, R5, R0, RZ, 0x4 ;  /* 0x0000000005007211 */ /* 0x000fe200078f20ff */
[C---:B-1----:R-:W-:Y:S02]  /*29b80*/  IMAD.SHL.U32 R16, R9.reuse, 0x100, RZ ;  /* 0x0000010009107824 */ /* 0x042fe400078e00ff */
[----:B------:R-:W-:Y:S01]  /*29b90*/  IMAD.SHL.U32 R9, R9, 0x1000, RZ ;  /* 0x0000100009097824 */ /* 0x000fe200078e00ff */
[----:B------:R-:W-:Y:S02]  /*29ba0*/  SHF.R.S32.HI R0, RZ, 0x4, R0 ;  /* 0x00000004ff007819 */ /* 0x000fe40000011400 */
[----:B------:R-:W-:-:S03]  /*29bb0*/  LOP3.LUT R16, R16, 0x100, RZ, 0xc0, !PT ;  /* 0x0000010010107812 */ /* 0x000fc600078ec0ff */
[----:B------:R-:W-:-:S07]  /*29bc0*/  VIADD R17, R0, 0x1 ;  /* 0x0000000100117836 */ /* 0x000fce0000000000 */
.L_x_1072:
[----:B------:R-:W-:-:S03]  /*29bd0*/  UMOV UR8, 0xffffffff ;  /* 0xffffffff00087882 */ /* 0x000fc60000000000 */
[----:B------:R-:W-:Y:S05]  /*29be0*/  BRA.DIV UR8, `(.L_x_1062) ;  /* 0x00000012088c7947 */ /* 0x000fea000b800000 */
[----:B------:R-:W-:-:S13]  /*29bf0*/  ELECT P6, URZ, PT ;  /* 0x00000000003f782f */ /* 0x000fda00038c0000 */
.L_x_1088:
[----:B------:R-:W0:Y:S01]  /*29c00*/  LDC R2, c[0x0][0x28c] ;  /* 0x0000a300ff027b82 */ /* 0x000e220000000800 */
[----:B------:R-:W-:Y:S01]  /*29c10*/  BSSY B1, `(.L_x_1063) ;  /* 0x000003a000017945 */ /* 0x000fe20003800000 */
[----:B0-----:R-:W-:-:S13]  /*29c20*/  ISETP.LT.OR P6, PT, R2, 0x1, !P6 ;  /* 0x000000010200780c */ /* 0x001fda00077c1670 */
[----:B------:R-:W-:Y:S05]  /*29c30*/  @P6 BRA `(.L_x_1064) ;  /* 0x0000000000dc6947 */ /* 0x000fea0003800000 */
[----:B------:R-:W-:Y:S02]  /*29c40*/  IMAD R2, R3, 0x200, R16 ;  /* 0x0000020003027824 */ /* 0x000fe400078e0210 */
[----:B------:R-:W-:Y:S02]  /*29c50*/  IMAD.SHL.U32 R3, R4, 0x100, RZ ;  /* 0x0000010004037824 */ /* 0x000fe400078e00ff */
[----:B------:R-:W-:Y:S02]  /*29c60*/  IMAD.MOV.U32 R14, RZ, RZ, RZ ;  /* 0x000000ffff0e7224 */ /* 0x000fe400078e00ff */
[----:B------:R-:W-:Y:S02]  /*29c70*/  IMAD.MOV.U32 R4, RZ, RZ, R17 ;  /* 0x000000ffff047224 */ /* 0x000fe400078e0011 */
[----:B------:R-:W-:Y:S02]  /*29c80*/  IMAD.MOV.U32 R5, RZ, RZ, R6 ;  /* 0x000000ffff057224 */ /* 0x000fe400078e0006 */
[----:B------:R-:W-:-:S07]  /*29c90*/  IMAD.MOV.U32 R10, RZ, RZ, R7 ;  /* 0x000000ffff0a7224 */ /* 0x000fce00078e0007 */
.L_x_1067:
[----:B------:R-:W0:Y:S01]  /*29ca0*/  S2R R12, SR_CgaCtaId ;  /* 0x00000000000c7919 */ /* 0x000e220000008800 */
[----:B------:R-:W-:-:S04]  /*29cb0*/  MOV R13, 0x400 ;  /* 0x00000400000d7802 */ /* 0x000fc80000000f00 */
[----:B0-----:R-:W-:Y:S02]  /*29cc0*/  LEA R13, R12, R13, 0x18 ;  /* 0x0000000d0c0d7211 */ /* 0x001fe400078ec0ff */
[----:B------:R-:W-:-:S03]  /*29cd0*/  SHF.L.U32 R12, R5, 0x1f, RZ ;  /* 0x0000001f050c7819 */ /* 0x000fc600000006ff */
[----:B------:R-:W-:-:S04]  /*29ce0*/  IMAD R15, R10, 0x8, R13 ;  /* 0x000000080a0f7824 */ /* 0x000fc800078e020d */
[----:B------:R-:W0:Y:S02]  /*29cf0*/  SYNCS.PHASECHK.TRANS64.TRYWAIT P0, [R15+URZ+0x48], R12 ;  /* 0x0000480c0f0075a7 */ /* 0x000e24000800017f */
[----:B0-----:R-:W-:Y:S05]  /*29d00*/  @!P0 BRA `(.L_x_1065) ;  /* 0x0000001000648947 */ /* 0x001fea0003800000 */
.L_x_1089:
[----:B------:R-:W1:Y:S01]  /*29d10*/  S2R R18, SR_TID.X ;  /* 0x0000000000127919 */ /* 0x000e620000002100 */
[----:B------:R-:W-:-:S04]  /*29d20*/  UPRMT UR8, UR24, 0x9910, URZ ;  /* 0x0000991018087896 */ /* 0x000fc8000800003f */
[----:B------:R-:W-:Y:S01]  /*29d30*/  UISETP.NE.AND UP0, UPT, UR8, 0x2, UPT ;  /* 0x000000020800788c */ /* 0x000fe2000bf05270 */
[----:B-1----:R-:W-:-:S13]  /*29d40*/  LOP3.LUT P0, RZ, R18, 0x7f, RZ, 0xc0, !PT ;  /* 0x0000007f12ff7812 */ /* 0x002fda000780c0ff */
[----:B0-----:R-:W0:Y:S02]  /*29d50*/  @!P0 LDC R12, c[0x0][0x500] ;  /* 0x00014000ff0c8b82 */ /* 0x001e240000000800 */
[----:B0-----:R0:W-:Y:S01]  /*29d60*/  @!P0 SYNCS.ARRIVE.TRANS64 RZ, [R15+URZ], R12 ;  /* 0x0000000c0fff89a7 */ /* 0x0011e2000800003f */
[----:B------:R-:W-:-:S13]  /*29d70*/  PLOP3.LUT P0, PT, PT, PT, UP0, 0x80, 0x0 ;  /* 0x000000000000781c */ /* 0x000fda0003f0f008 */
[----:B0-----:R-:W-:Y:S05]  /*29d80*/  @P0 BRA `(.L_x_1066) ;  /* 0x0000000000040947 */ /* 0x001fea0003800000 */
[----:B------:R-:W-:Y:S01]  /*29d90*/  BPT.TRAP 0x1 ;  /* 0x000000040000795c */ /* 0x000fe20000300000 */
.L_x_1066:
[----:B------:R-:W-:Y:S01]  /*29da0*/  IMAD.SHL.U32 R12, R10, 0x2000, RZ ;  /* 0x000020000a0c7824 */ /* 0x000fe200078e00ff */
[----:B------:R-:W-:Y:S01]  /*29db0*/  R2UR UR9, R15 ;  /* 0x000000000f0972ca */ /* 0x000fe200000e0000 */
[----:B------:R-:W-:Y:S01]  /*29dc0*/  VIADD R4, R4, 0xffffffff ;  /* 0xffffffff04047836 */ /* 0x000fe20000000000 */
[----:B------:R-:W-:Y:S01]  /*29dd0*/  R2UR UR11, R3 ;  /* 0x00000000030b72ca */ /* 0x000fe200000e0000 */
[----:B------:R-:W-:Y:S01]  /*29de0*/  UIADD3 UR14, UP0, UR22, 0xf0, URZ ;  /* 0x000000f0160e7890 */ /* 0x000fe2000ff1e03f */
[----:B------:R-:W-:Y:S01]  /*29df0*/  IADD3 R15, R13, 0x180, R12 ;  /* 0x000001800d0f7810 */ /* 0x000fe20007ffe00c */
[----:B------:R-:W-:Y:S01]  /*29e00*/  UIADD3 UR26, UP1, UR22, 0x1f0, URZ ;  /* 0x000001f0161a7890 */ /* 0x000fe2000ff3e03f */
[----:B------:R-:W-:Y:S01]  /*29e10*/  LOP3.LUT R12, R12, 0x1000, R9, 0xf8, !PT ;  /* 0x000010000c0c7812 */ /* 0x000fe200078ef809 */
[----:B------:R-:W-:Y:S01]  /*29e20*/  UIADD3.X UR15, URZ, UR23, URZ, UP0, !UPT ;  /* 0x000000173f0f7290 */ /* 0x000fe200087fe43f */
[----:B------:R-:W-:Y:S01]  /*29e30*/  R2UR UR13, R15 ;  /* 0x000000000f0d72ca */ /* 0x000fe200000e0000 */
[----:B------:R-:W-:Y:S01]  /*29e40*/  VIADD R10, R10, 0x1 ;  /* 0x000000010a0a7836 */ /* 0x000fe20000000000 */
[----:B------:R-:W-:Y:S01]  /*29e50*/  R2UR UR10, R14 ;  /* 0x000000000e0a72ca */ /* 0x000fe200000e0000 */
[----:B------:R-:W-:Y:S01]  /*29e60*/  IMAD R12, R12, 0x2, R13 ;  /* 0x000000020c0c7824 */ /* 0x000fe200078e020d */
[----:B------:R-:W-:Y:S01]  /*29e70*/  R2UR UR12, R11 ;  /* 0x000000000b0c72ca */ /* 0x000fe200000e0000 */
[----:B------:R-:W-:Y:S01]  /*29e80*/  UIADD3.X UR27, URZ, UR23, URZ, UP1, !UPT ;  /* 0x000000173f1b7290 */ /* 0x000fe20008ffe43f */
[----:B------:R-:W-:Y:S01]  /*29e90*/  R2UR UR19, R2 ;  /* 0x00000000021372ca */ /* 0x000fe200000e0000 */
[----:B------:R-:W-:Y:S01]  /*29ea0*/  UMOV UR16, 0x0 ;  /* 0x0000000000107882 */ /* 0x000fe20000000000 */
[----:B------:R-:W-:Y:S01]  /*29eb0*/  R2UR UR8, R12 ;  /* 0x000000000c0872ca */ /* 0x000fe200000e0000 */
[----:B------:R-:W-:Y:S01]  /*29ec0*/  UMOV UR17, 0x10000000 ;  /* 0x1000000000117882 */ /* 0x000fe20000000000 */
[----:B------:R-:W-:Y:S01]  /*29ed0*/  ISETP.GT.AND P1, PT, R4, 0x1, PT ;  /* 0x000000010400780c */ /* 0x000fe20003f24270 */
[----:B------:R-:W-:Y:S01]  /*29ee0*/  UMOV UR25, 0x30000 ;  /* 0x0003000000197882 */ /* 0x000fe20000000000 */
[----:B------:R-:W-:Y:S01]  /*29ef0*/  ISETP.NE.AND P0, PT, R10, 0x9, PT ;  /* 0x000000090a00780c */ /* 0x000fe20003f05270 */
[----:B------:R-:W-:-:S03]  /*29f00*/  VIADD R14, R14, 0x10 ;  /* 0x000000100e0e7836 */ /* 0x000fc60000000000 */
[----:B------:R-:W-:Y:S02]  /*29f10*/  SEL R12, RZ, 0x1, P0 ;  /* 0x00000001ff0c7807 */ /* 0x000fe40000000000 */
[----:B------:R-:W-:Y:S02]  /*29f20*/  SEL R10, R10, RZ, P0 ;  /* 0x000000ff0a0a7207 */ /* 0x000fe40000000000 */
[----:B------:R-:W-:Y:S01]  /*29f30*/  LOP3.LUT R5, R5, R12, RZ, 0x3c, !PT ;  /* 0x0000000c05057212 */ /* 0x000fe200078e3cff */
[----:B------:R-:W-:-:S03]  /*29f40*/  UIADD3 UR18, UR8, 0x12180, URZ ;  /* 0x0001218008127890 */ /* 0x000fc6000fffe03f */
[----:B------:R-:W-:Y:S02]  /*29f50*/  UMOV UR8, UR13 ;  /* 0x0000000d00087c82 */ /* 0x000fe40008000000 */
[----:B------:R0:W-:Y:S02]  /*29f60*/  UTMALDG.3D [UR8], [UR14], desc[UR16] ;  /* 0x000010080e0075b4 */ /* 0x0001e40008011000 */
[----:B0-----:R-:W-:Y:S01]  /*29f70*/  UMOV UR8, UR18 ;  /* 0x0000001200087c82 */ /* 0x001fe20008000000 */
[----:B------:R-:W-:Y:S02]  /*29f80*/  UMOV UR11, UR19 ;  /* 0x00000013000b7c82 */ /* 0x000fe40008000000 */
[----:B------:R0:W-:Y:S02]  /*29f90*/  UTMALDG.3D.MULTICAST [UR8], [UR26], UR25, desc[UR16] ;  /* 0x000010081a0073b4 */ /* 0x0001e40008011819 */
[----:B0-----:R-:W-:Y:S05]  /*29fa0*/  @P1 BRA `(.L_x_1067) ;  /* 0xfffffffc003c1947 */ /* 0x001fea000383ffff */
.L_x_1064:
[----:B------:R-:W-:Y:S05]  /*29fb0*/  BSYNC B1 ;  /* 0x0000000000017941 */ /* 0x000fea0003800000 */
.L_x_1063:
[----:B------:R-:W2:Y:S01]  /*29fc0*/  LDL.LU R18, [R1+0x600] ;  /* 0x0006000001127983 */ /* 0x000ea20000300800 */
[----:B------:R-:W-:Y:S01]  /*29fd0*/  LOP3.LUT P0, RZ, R8, 0xff, RZ, 0xc0, !PT ;  /* 0x000000ff08ff7812 */ /* 0x000fe2000780c0ff */
[C---:B------:R-:W-:Y:S01]  /*29fe0*/  IMAD.IADD R4, R0.reuse, 0x1, R7 ;  /* 0x0000000100047824 */ /* 0x040fe200078e0207 */
[----:B------:R-:W-:Y:S01]  /*29ff0*/  ULDC.64 UR8, c[0x0][0x650] ;  /* 0x0001940000087ab9 */ /* 0x000fe20000000a00 */
[----:B------:R-:W3:Y:S01]  /*2a000*/  LDL.LU R15, [R1+0x604] ;  /* 0x00060400010f7983 */ /* 0x000ee20000300800 */
[----:B------:R-:W-:Y:S01]  /*2a010*/  ISETP.GE.U32.AND P1, PT, R0, 0x9, PT ;  /* 0x000000090000780c */ /* 0x000fe20003f26070 */
[----:B------:R-:W-:Y:S01]  /*2a020*/  BSSY B1, `(.L_x_1068) ;  /* 0x0000073000017945 */ /* 0x000fe20003800000 */
[----:B------:R-:W-:Y:S01]  /*2a030*/  IMAD.MOV.U32 R11, RZ, RZ, -0x1 ;  /* 0xffffffffff0b7424 */ /* 0x000fe200078e00ff */
[----:B------:R-:W-:-:S06]  /*2a040*/  PRMT R8, RZ, 0x7610, R8 ;  /* 0x00007610ff087816 */ /* 0x000fcc0000000008 */
[----:B------:R-:W0:Y:S01]  /*2a050*/  @P0 S2R R3, SR_CgaCtaId ;  /* 0x0000000000030919 */ /* 0x000e220000008800 */
[----:B------:R-:W-:-:S04]  /*2a060*/  @P0 MOV R2, 0x400 ;  /* 0x0000040000020802 */ /* 0x000fc80000000f00 */
[----:B0-----:R-:W-:-:S04]  /*2a070*/  @P0 LEA R2, R3, R2, 0x18 ;  /* 0x0000000203020211 */ /* 0x001fc800078ec0ff */
[----:B------:R0:W-:Y:S01]  /*2a080*/  @P0 SYNCS.ARRIVE.TRANS64.A1T0 RZ, [R2+URZ+0xa8], RZ ;  /* 0x0000a8ff02ff09a7 */ /* 0x0001e2000810003f */
[----:B------:R-:W-:-:S04]  /*2a090*/  ISETP.GT.U32.AND P0, PT, R4, 0x8, PT ;  /* 0x000000080400780c */ /* 0x000fc80003f04070 */
[----:B------:R-:W-:Y:S01]  /*2a0a0*/  ISETP.LT.U32.AND P0, PT, R0, 0x9, P0 ;  /* 0x000000090000780c */ /* 0x000fe20000701070 */
[----:B0-----:R-:W-:-:S05]  /*2a0b0*/  IMAD.WIDE.U32 R2, R4, 0x38e38e39, RZ ;  /* 0x38e38e3904027825 */ /* 0x001fca00078e00ff */
[----:B------:R-:W-:Y:S02]  /*2a0c0*/  SHF.R.U32.HI R5, RZ, 0x1, R3 ;  /* 0x00000001ff057819 */ /* 0x000fe40000011603 */
[----:B------:R-:W-:Y:S02]  /*2a0d0*/  SEL R3, RZ, 0x1, !P0 ;  /* 0x00000001ff037807 */ /* 0x000fe40004000000 */
[----:B------:R-:W-:Y:S01]  /*2a0e0*/  PRMT R2, RZ, 0x7610, R2 ;  /* 0x00007610ff027816 */ /* 0x000fe20000000002 */
[----:B------:R-:W-:Y:S01]  /*2a0f0*/  IMAD R7, R5, -0x9, R4 ;  /* 0xfffffff705077824 */ /* 0x000fe200078e0204 */
[----:B------:R-:W-:Y:S01]  /*2a100*/  LOP3.LUT R6, R6, R3, RZ, 0x3c, !PT ;  /* 0x0000000306067212 */ /* 0x000fe200078e3cff */
[----:B------:R-:W-:Y:S02]  /*2a110*/  IMAD.MOV.U32 R4, RZ, RZ, -0x1 ;  /* 0xffffffffff047424 */ /* 0x000fe400078e00ff */
[----:B------:R-:W-:Y:S01]  /*2a120*/  IMAD.MOV.U32 R3, RZ, RZ, -0x1 ;  /* 0xffffffffff037424 */ /* 0x000fe200078e00ff */
[----:B------:R-:W-:-:S02]  /*2a130*/  @P1 LOP3.LUT R6, R6, 0x1, R5, 0x78, !PT ;  /* 0x0000000106061812 */ /* 0x000fc400078e7805 */
[----:B---3--:R-:W-:-:S04]  /*2a140*/  IADD3 R15, P0, R15, UR20, RZ ;  /* 0x000000140f0f7c10 */ /* 0x008fc8000ff1e0ff */
[----:B--2---:R-:W-:Y:S01]  /*2a150*/  IADD3.X R18, R18, UR7, RZ, P0, !PT ;  /* 0x0000000712127c10 */ /* 0x004fe200087fe4ff */
[----:B------:R0:W-:Y:S01]  /*2a160*/  STL [R1+0x604], R15 ;  /* 0x0006040f01007387 */ /* 0x0001e20000100800 */
[----:B------:R-:W-:-:S03]  /*2a170*/  ISETP.GE.U32.AND P0, PT, R15, UR8, PT ;  /* 0x000000080f007c0c */ /* 0x000fc6000bf06070 */
[----:B------:R0:W-:Y:S01]  /*2a180*/  STL [R1+0x600], R18 ;  /* 0x0006001201007387 */ /* 0x0001e20000100800 */
[----:B------:R-:W-:-:S13]  /*2a190*/  ISETP.GE.U32.AND.EX P0, PT, R18, UR9, PT, P0 ;  /* 0x0000000912007c0c */ /* 0x000fda000bf06100 */
[----:B0-----:R-:W-:Y:S05]  /*2a1a0*/  @P0 BRA `(.L_x_1069) ;  /* 0x0000000400680947 */ /* 0x001fea0003800000 */
[----:B------:R-:W0:Y:S01]  /*2a1b0*/  S2UR UR8, SR_CTAID.X ;  /* 0x00000000000879c3 */ /* 0x000e220000002500 */
[----:B------:R-:W-:Y:S01]  /*2a1c0*/  ULDC.64 UR10, c[0x0][0x628] ;  /* 0x00018a00000a7ab9 */ /* 0x000fe20000000a00 */
[----:B------:R-:W-:Y:S01]  /*2a1d0*/  ULDC UR9, c[0x0][0x150] ;  /* 0x0000540000097ab9 */ /* 0x000fe20000000800 */
[----:B------:R-:W-:Y:S01]  /*2a1e0*/  ISETP.NE.U32.AND P0, PT, RZ, UR10, PT ;  /* 0x0000000aff007c0c */ /* 0x000fe2000bf05070 */
[----:B------:R-:W-:Y:S01]  /*2a1f0*/  ULDC UR12, c[0x0][0x630] ;  /* 0x00018c00000c7ab9 */ /* 0x000fe20000000800 */
[----:B------:R-:W-:Y:S01]  /*2a200*/  ULDC UR14, c[0x0][0x154] ;  /* 0x00005500000e7ab9 */ /* 0x000fe20000000800 */
[----:B------:R-:W-:Y:S01]  /*2a210*/  IMAD.MOV.U32 R3, RZ, RZ, R18 ;  /* 0x000000ffff037224 */ /* 0x000fe200078e0012 */
[----:B------:R-:W-:Y:S01]  /*2a220*/  ISETP.NE.AND.EX P0, PT, RZ, UR11, PT, P0 ;  /* 0x0000000bff007c0c */ /* 0x000fe2000bf05300 */
[----:B------:R-:W1:Y:S01]  /*2a230*/  S2UR UR13, SR_CTAID.Y ;  /* 0x00000000000d79c3 */ /* 0x000e620000002600 */
[----:B0-----:R-:W-:-:S05]  /*2a240*/  I2FP.F32.U32 R2, UR8 ;  /* 0x0000000800027c45 */ /* 0x001fca0008201000 */
[----:B------:R-:W-:Y:S01]  /*2a250*/  FMUL R10, R2, UR9 ;  /* 0x00000009020a7c20 */ /* 0x000fe20008400000 */
[----:B------:R-:W-:Y:S01]  /*2a260*/  IMAD.MOV.U32 R2, RZ, RZ, R15 ;  /* 0x000000ffff027224 */ /* 0x000fe200078e000f */
[----:B-1----:R-:W-:-:S04]  /*2a270*/  I2FP.F32.U32 R12, UR13 ;  /* 0x0000000d000c7c45 */ /* 0x002fc80008201000 */
[----:B------:R-:W0:Y:S01]  /*2a280*/  F2I.U32.TRUNC.NTZ R10, R10 ;  /* 0x0000000a000a7305 */ /* 0x000e22000020f000 */
[----:B------:R-:W-:Y:S05]  /*2a290*/  @!P0 BRA `(.L_x_1070) ;  /* 0x0000000000288947 */ /* 0x000fea0003800000 */
[----:B------:R-:W-:Y:S02]  /*2a2a0*/  ULDC UR9, c[0x0][0x634] ;  /* 0x00018d0000097ab9 */ /* 0x000fe40000000800 */
[----:B------:R-:W-:-:S05]  /*2a2b0*/  IADD3 R3, P0, R15, UR9, RZ ;  /* 0x000000090f037c10 */ /* 0x000fca000ff1e0ff */
[----:B------:R-:W-:-:S04]  /*2a2c0*/  IMAD.X R11, RZ, RZ, R18, P0 ;  /* 0x000000ffff0b7224 */ /* 0x000fc800000e0612 */
[----:B------:R-:W-:-:S04]  /*2a2d0*/  IMAD.WIDE.U32 R4, R11, UR10, RZ ;  /* 0x0000000a0b047c25 */ /* 0x000fc8000f8e00ff */
[----:B------:R-:W-:-:S04]  /*2a2e0*/  IMAD.WIDE.U32 R4, P0, R3, UR11, R4 ;  /* 0x0000000b03047c25 */ /* 0x000fc8000f800004 */
[----:B------:R-:W-:-:S04]  /*2a2f0*/  IMAD.WIDE.U32 R2, R3, UR10, RZ ;  /* 0x0000000a03027c25 */ /* 0x000fc8000f8e00ff */
[----:B------:R-:W-:Y:S01]  /*2a300*/  IMAD.MOV.U32 R2, RZ, RZ, R5 ;  /* 0x000000ffff027224 */ /* 0x000fe200078e0005 */
[----:B------:R-:W-:Y:S01]  /*2a310*/  IADD3 RZ, P1, R3, R4, RZ ;  /* 0x0000000403ff7210 */ /* 0x000fe20007f3e0ff */
[----:B------:R-:W-:-:S04]  /*2a320*/  IMAD.X R3, RZ, RZ, RZ, P0 ;  /* 0x000000ffff037224 */ /* 0x000fc800000e06ff */
[----:B------:R-:W-:-:S08]  /*2a330*/  IMAD.WIDE.U32.X R2, R11, UR11, R2, P1 ;  /* 0x0000000b0b027c25 */ /* 0x000fd000088e0402 */
.L_x_1070:
[--C-:B------:R-:W-:Y:S01]  /*2a340*/  SHF.R.U64 R11, R2, UR12, R3.reuse ;  /* 0x0000000c020b7c19 */ /* 0x100fe20008001203 */
[----:B------:R-:W-:Y:S01]  /*2a350*/  ULDC.64 UR10, c[0x0][0x620] ;  /* 0x00018800000a7ab9 */ /* 0x000fe20000000a00 */
[----:B------:R-:W-:Y:S01]  /*2a360*/  SHF.R.U32.HI R2, RZ, UR12, R3 ;  /* 0x0000000cff027c19 */ /* 0x000fe20008011603 */
[----:B------:R-:W-:Y:S01]  /*2a370*/  IMAD.MOV.U32 R3, RZ, RZ, R18 ;  /* 0x000000ffff037224 */ /* 0x000fe200078e0012 */
[----:B------:R-:W-:Y:S01]  /*2a380*/  IADD3 R13, P0, RZ, -R11, RZ ;  /* 0x8000000bff0d7210 */ /* 0x000fe20007f1e0ff */
[----:B------:R-:W-:Y:S01]  /*2a390*/  FMUL R4, R12, UR14 ;  /* 0x0000000e0c047c20 */ /* 0x000fe20008400000 */
[----:B------:R-:W-:Y:S01]  /*2a3a0*/  ULDC.64 UR14, c[0x0][0x640] ;  /* 0x00019000000e7ab9 */ /* 0x000fe20000000a00 */
[----:B0-----:R-:W-:Y:S02]  /*2a3b0*/  R2UR UR9, R10 ;  /* 0x000000000a0972ca */ /* 0x001fe400000e0000 */
[----:B------:R-:W-:Y:S01]  /*2a3c0*/  IMAD.X R2, RZ, RZ, ~R2, P0 ;  /* 0x000000ffff027224 */ /* 0x000fe200000e0e02 */
[----:B------:R-:W-:Y:S01]  /*2a3d0*/  ISETP.NE.U32.AND P0, PT, RZ, UR14, PT ;  /* 0x0000000eff007c0c */ /* 0x000fe2000bf05070 */
[----:B------:R-:W0:Y:S02]  /*2a3e0*/  F2I.U32.TRUNC.NTZ R4, R4 ;  /* 0x0000000400047305 */ /* 0x000e24000020f000 */
[----:B------:R-:W-:Y:S01]  /*2a3f0*/  IMAD R2, R2, UR10, RZ ;  /* 0x0000000a02027c24 */ /* 0x000fe2000f8e02ff */
[----:B------:R-:W-:-:S03]  /*2a400*/  ISETP.NE.AND.EX P0, PT, RZ, UR15, PT, P0 ;  /* 0x0000000fff007c0c */ /* 0x000fc6000bf05300 */
[----:B------:R-:W-:Y:S02]  /*2a410*/  IMAD R5, R13, UR11, R2 ;  /* 0x0000000b0d057c24 */ /* 0x000fe4000f8e0202 */
[----:B------:R-:W-:-:S04]  /*2a420*/  IMAD.MOV.U32 R2, RZ, RZ, R15 ;  /* 0x000000ffff027224 */ /* 0x000fc800078e000f */
[----:B------:R-:W-:Y:S01]  /*2a430*/  IMAD.WIDE.U32 R2, R13, UR10, R2 ;  /* 0x0000000a0d027c25 */ /* 0x000fe2000f8e0002 */
[----:B------:R-:W-:Y:S01]  /*2a440*/  ULDC UR10, c[0x0][0x618] ;  /* 0x00018600000a7ab9 */ /* 0x000fe20000000800 */
[----:B0-----:R-:W-:Y:S02]  /*2a450*/  R2UR UR11, R4 ;  /* 0x00000000040b72ca */ /* 0x001fe400000e0000 */
[----:B------:R-:W-:-:S05]  /*2a460*/  IMAD.IADD R3, R3, 0x1, R5 ;  /* 0x0000000103037824 */ /* 0x000fca00078e0205 */
[--C-:B------:R-:W-:Y:S02]  /*2a470*/  SHF.R.U64 R10, R2, UR10, R3.reuse ;  /* 0x0000000a020a7c19 */ /* 0x100fe40008001203 */
[----:B------:R-:W-:Y:S01]  /*2a480*/  SHF.R.U32.HI R3, RZ, UR10, R3 ;  /* 0x0000000aff037c19 */ /* 0x000fe20008011603 */
[----:B------:R-:W-:-:S03]  /*2a490*/  ULDC UR10, c[0x0][0x608] ;  /* 0x00018200000a7ab9 */ /* 0x000fc60000000800 */
[--C-:B------:R-:W-:Y:S02]  /*2a4a0*/  SHF.R.U64 R12, R10, UR10, R3.reuse ;  /* 0x0000000a0a0c7c19 */ /* 0x100fe40008001203 */
[----:B------:R-:W-:Y:S01]  /*2a4b0*/  SHF.R.U32.HI R3, RZ, UR10, R3 ;  /* 0x0000000aff037c19 */ /* 0x000fe20008011603 */
[----:B------:R-:W-:-:S03]  /*2a4c0*/  ULDC UR10, c[0x0][0x658] ;  /* 0x00019600000a7ab9 */ /* 0x000fc60000000800 */
[--C-:B------:R-:W-:Y:S02]  /*2a4d0*/  SHF.R.U64 R13, R12, UR10, R3.reuse ;  /* 0x0000000a0c0d7c19 */ /* 0x100fe40008001203 */
[----:B------:R-:W-:-:S03]  /*2a4e0*/  SHF.R.U32.HI R14, RZ, UR10, R3 ;  /* 0x0000000aff0e7c19 */ /* 0x000fc60008011603 */
[----:B------:R-:W-:Y:S02]  /*2a4f0*/  IMAD.MOV.U32 R2, RZ, RZ, R13 ;  /* 0x000000ffff027224 */ /* 0x000fe400078e000d */
[----:B------:R-:W-:Y:S01]  /*2a500*/  IMAD.MOV.U32 R3, RZ, RZ, R14 ;  /* 0x000000ffff037224 */ /* 0x000fe200078e000e */
[----:B------:R-:W-:Y:S06]  /*2a510*/  @!P0 BRA `(.L_x_1071) ;  /* 0x0000000000288947 */ /* 0x000fec0003800000 */
        /* <DEDUP_REMOVED lines=10> */
.L_x_1071:
[----:B------:R-:W-:Y:S01]  /*2a5c0*/  ULDC UR10, c[0x0][0x648] ;  /* 0x00019200000a7ab9 */ /* 0x000fe20000000800 */
[----:B------:R-:W-:Y:S01]  /*2a5d0*/  UISETP.NE.AND UP0, UPT, UR46, URZ, UPT ;  /* 0x0000003f2e00728c */ /* 0x000fe2000bf05270 */
[----:B------:R-:W-:Y:S01]  /*2a5e0*/  SHF.R.U64 R3, R2, UR10, R3 ;  /* 0x0000000a02037c19 */ /* 0x000fe20008001203 */
[----:B------:R-:W-:Y:S01]  /*2a5f0*/  ULDC UR10, c[0x0][0x638] ;  /* 0x00018e00000a7ab9 */ /* 0x000fe20000000800 */
[----:B------:R-:W-:Y:S01]  /*2a600*/  UIADD3 UR11, -UR11, URZ, URZ ;  /* 0x0000003f0b0b7290 */ /* 0x000fe2000fffe13f */
[----:B------:R-:W-:Y:S02]  /*2a610*/  LOP3.LUT R12, R12, UR6, RZ, 0xc0, !PT ;  /* 0x000000060c0c7c12 */ /* 0x000fe4000f8ec0ff */
[----:B------:R-:W-:Y:S01]  /*2a620*/  IMAD.MOV R2, RZ, RZ, -R3 ;  /* 0x000000ffff027224 */ /* 0x000fe200078e0a03 */
[----:B------:R-:W-:Y:S02]  /*2a630*/  LOP3.LUT R10, R10, UR4, RZ, 0xc0, !PT ;  /* 0x000000040a0a7c12 */ /* 0x000fe4000f8ec0ff */
[----:B------:R-:W-:Y:S01]  /*2a640*/  IMAD R4, R3, UR5, R12 ;  /* 0x0000000503047c24 */ /* 0x000fe2000f8e020c */
[----:B------:R-:W-:Y:S01]  /*2a650*/  PLOP3.LUT P0, PT, PT, PT, UP0, 0x40, 0x0 ;  /* 0x000000000000781c */ /* 0x000fe20003f0e808 */
[----:B------:R-:W-:Y:S01]  /*2a660*/  IMAD R13, R2, UR10, R13 ;  /* 0x0000000a020d7c24 */ /* 0x000fe2000f8e020d */
[----:B------:R-:W-:Y:S01]  /*2a670*/  UIADD3 UR10, -UR9, URZ, URZ ;  /* 0x0000003f090a7290 */ /* 0x000fe2000fffe13f */
[----:B------:R-:W-:Y:S01]  /*2a680*/  PLOP3.LUT P1, PT, PT, PT, UP0, 0x40, 0x0 ;  /* 0x000000000000781c */ /* 0x000fe20003f2e808 */
[----:B------:R-:W-:Y:S01]  /*2a690*/  IMAD.MOV.U32 R2, RZ, RZ, 0x1 ;  /* 0x00000001ff027424 */ /* 0x000fe200078e00ff */
[----:B------:R-:W-:-:S02]  /*2a6a0*/  ULDC UR9, c[0x0][0x144] ;  /* 0x0000510000097ab9 */ /* 0x000fc40000000800 */
[----:B------:R-:W-:-:S03]  /*2a6b0*/  UIMAD UR8, UR9, UR10, UR8 ;  /* 0x0000000a090872a4 */ /* 0x000fc6000f8e0208 */
[----:B------:R-:W-:Y:S02]  /*2a6c0*/  ULDC UR9, c[0x0][0x148] ;  /* 0x0000520000097ab9 */ /* 0x000fe40000000800 */
[----:B------:R-:W-:-:S03]  /*2a6d0*/  @UP0 UIMAD UR8, UR9, UR11, UR13 ;  /* 0x0000000b090802a4 */ /* 0x000fc6000f8e020d */
[----:B------:R-:W-:Y:S02]  /*2a6e0*/  ULDC UR9, c[0x0][0x600] ;  /* 0x0001800000097ab9 */ /* 0x000fe40000000800 */
[----:B------:R-:W-:Y:S02]  /*2a6f0*/  IMAD R13, R13, UR9, R10 ;  /* 0x000000090d0d7c24 */ /* 0x000fe4000f8e020a */
[----:B------:R-:W-:Y:S01]  /*2a700*/  IMAD.U32 R3, RZ, RZ, UR8 ;  /* 0x00000008ff037e24 */ /* 0x000fe2000f8e00ff */
[----:B------:R-:W-:-:S03]  /*2a710*/  ULDC UR8, c[0x0][0x610] ;  /* 0x0001840000087ab9 */ /* 0x000fc60000000800 */
[----:B------:R-:W-:-:S05]  /*2a720*/  IMAD R4, R4, UR8, R3 ;  /* 0x0000000804047c24 */ /* 0x000fca000f8e0203 */
[----:B------:R-:W-:Y:S02]  /*2a730*/  SEL R3, R13, R4, P0 ;  /* 0x000000040d037207 */ /* 0x000fe40000000000 */
[----:B------:R-:W-:-:S07]  /*2a740*/  SEL R4, R4, R13, P1 ;  /* 0x0000000d04047207 */ /* 0x000fce0000800000 */
.L_x_1069:
[----:B------:R-:W-:Y:S05]  /*2a750*/  BSYNC B1 ;  /* 0x0000000000017941 */ /* 0x000fea0003800000 */
.L_x_1068:
[----:B------:R-:W-:-:S13]  /*2a760*/  LOP3.LUT P0, RZ, R2, 0xff, RZ, 0xc0, !PT ;  /* 0x000000ff02ff7812 */ /* 0x000fda000780c0ff */
[----:B------:R-:W-:Y:S05]  /*2a770*/  @P0 BRA `(.L_x_1072) ;  /* 0xfffffff400140947 */ /* 0x000fea000383ffff */
[----:B------:R-:W-:Y:S05]  /*2a780*/  BSYNC B0 ;  /* 0x0000000000007941 */ /* 0x000fea0003800000 */
.L_x_1061:
[----:B------:R-:W-:-:S03]  /*2a790*/  UMOV UR8, 0xffffffff ;  /* 0xffffffff00087882 */ /* 0x000fc60000000000 */
[----:B------:R-:W-:Y:S05]  /*2a7a0*/  BRA.DIV UR8, `(.L_x_1073) ;  /* 0x0000000608d07947 */ /* 0x000fea000b800000 */
[----:B------:R-:W-:-:S13]  /*2a7b0*/  ELECT P6, URZ, PT ;  /* 0x00000000003f782f */ /* 0x000fda00038c0000 */
.L_x_1092:
[----:B------:R-:W-:Y:S04]  /*2a7c0*/  BSSY B0, `(.L_x_1074) ;  /* 0x0000059000007945 */ /* 0x000fe80003800000 */
[----:B------:R-:W-:Y:S05]  /*2a7d0*/  @!P6 BRA `(.L_x_1075) ;  /* 0x00000004005ce947 */ /* 0x000fea0003800000 */
[----:B------:R-:W-:-:S04]  /*2a7e0*/  ULOP3.LUT UR8, UR40, 0x2, URZ, 0xfc, !UPT ;  /* 0x0000000228087892 */ /* 0x000fc8000f8efc3f */
[----:B------:R-:W-:-:S06]  /*2a7f0*/  UISETP.NE.AND UP0, UPT, UR8, 0x3, UPT ;  /* 0x000000030800788c */ /* 0x000fcc000bf05270 */
[----:B------:R-:W-:-:S13]  /*2a800*/  PLOP3.LUT P0, PT, PT, PT, UP0, 0x80, 0x0 ;  /* 0x000000000000781c */ /* 0x000fda0003f0f008 */
[----:B------:R-:W-:Y:S05]  /*2a810*/  @!P0 BRA `(.L_x_1076) ;  /* 0x0000000000048947 */ /* 0x000fea0003800000 */
[----:B------:R-:W-:Y:S01]  /*2a820*/  BPT.TRAP 0x1 ;  /* 0x000000040000795c */ /* 0x000fe20000300000 */
.L_x_1076:
[----:B------:R-:W0:Y:S01]  /*2a830*/  S2R R3, SR_CgaCtaId ;  /* 0x0000000000037919 */ /* 0x000e220000008800 */
[----:B------:R-:W-:Y:S02]  /*2a840*/  MOV R0, 0x400 ;  /* 0x0000040000007802 */ /* 0x000fe40000000f00 */
[----:B------:R-:W-:Y:S02]  /*2a850*/  SHF.L.U32 R2, R6, 0x1f, RZ ;  /* 0x0000001f06027819 */ /* 0x000fe400000006ff */
[----:B0-----:R-:W-:-:S05]  /*2a860*/  LEA R0, R3, R0, 0x18 ;  /* 0x0000000003007211 */ /* 0x001fca00078ec0ff */
[----:B------:R-:W-:-:S04]  /*2a870*/  VIADD R0, R0, 0x48 ;  /* 0x0000004800007836 */ /* 0x000fc80000000000 */
[----:B------:R-:W-:-:S04]  /*2a880*/  IMAD R3, R7, 0x8, R0 ;  /* 0x0000000807037824 */ /* 0x000fc800078e0200 */
[----:B------:R-:W0:Y:S02]  /*2a890*/  SYNCS.PHASECHK.TRANS64.TRYWAIT P0, [R3+URZ], R2 ;  /* 0x00000002030075a7 */ /* 0x000e24000800017f */
[----:B0-----:R-:W-:Y:S05]  /*2a8a0*/  @!P0 BRA `(.L_x_1077) ;  /* 0x0000000400b08947 */ /* 0x001fea0003800000 */
.L_x_1093:
[----:B------:R-:W-:-:S05]  /*2a8b0*/  VIADD R7, R7, 0x1 ;  /* 0x0000000107077836 */ /* 0x000fca0000000000 */
[----:B------:R-:W-:-:S04]  /*2a8c0*/  ISETP.NE.AND P0, PT, R7, 0x9, PT ;  /* 0x000000090700780c */ /* 0x000fc80003f05270 */
[----:B0-----:R-:W-:Y:S02]  /*2a8d0*/  SEL R3, RZ, 0x1, P0 ;  /* 0x00000001ff037807 */ /* 0x001fe40000000000 */
[----:B------:R-:W-:Y:S02]  /*2a8e0*/  SEL R7, R7, RZ, P0 ;  /* 0x000000ff07077207 */ /* 0x000fe40000000000 */
[----:B------:R-:W-:-:S03]  /*2a8f0*/  LOP3.LUT R6, R6, R3, RZ, 0x3c, !PT ;  /* 0x0000000306067212 */ /* 0x000fc600078e3cff */
[----:B------:R-:W-:Y:S01]  /*2a900*/  IMAD R3, R7, 0x8, R0 ;  /* 0x0000000807037824 */ /* 0x000fe200078e0200 */
[----:B------:R-:W-:-:S04]  /*2a910*/  SHF.L.U32 R2, R6, 0x1f, RZ ;  /* 0x0000001f06027819 */ /* 0x000fc800000006ff */
[----:B------:R-:W0:Y:S02]  /*2a920*/  SYNCS.PHASECHK.TRANS64.TRYWAIT P0, [R3+URZ], R2 ;  /* 0x00000002030075a7 */ /* 0x000e24000800017f */
[----:B0-----:R-:W-:Y:S05]  /*2a930*/  @!P0 BRA `(.L_x_1078) ;  /* 0x0000000400a08947 */ /* 0x001fea0003800000 */
.L_x_1094:
[----:B0-----:R-:W-:-:S05]  /*2a940*/  VIADD R2, R7, 0x1 ;  /* 0x0000000107027836 */ /* 0x001fca0000000000 */
[----:B------:R-:W-:-:S04]  /*2a950*/  ISETP.NE.AND P0, PT, R2, 0x9, PT ;  /* 0x000000090200780c */ /* 0x000fc80003f05270 */
[----:B------:R-:W-:Y:S02]  /*2a960*/  SEL R3, RZ, 0x1, P0 ;  /* 0x00000001ff037807 */ /* 0x000fe40000000000 */
[----:B------:R-:W-:Y:S02]  /*2a970*/  SEL R5, R2, RZ, P0 ;  /* 0x000000ff02057207 */ /* 0x000fe40000000000 */
[----:B------:R-:W-:-:S03]  /*2a980*/  LOP3.LUT R6, R6, R3, RZ, 0x3c, !PT ;  /* 0x0000000306067212 */ /* 0x000fc600078e3cff */
[----:B------:R-:W-:Y:S01]  /*2a990*/  IMAD R3, R5, 0x8, R0 ;  /* 0x0000000805037824 */ /* 0x000fe200078e0200 */
[----:B------:R-:W-:-:S04]  /*2a9a0*/  SHF.L.U32 R2, R6, 0x1f, RZ ;  /* 0x0000001f06027819 */ /* 0x000fc800000006ff */
[----:B------:R-:W0:Y:S02]  /*2a9b0*/  SYNCS.PHASECHK.TRANS64.TRYWAIT P0, [R3+URZ], R2 ;  /* 0x00000002030075a7 */ /* 0x000e24000800017f */
[----:B0-----:R-:W-:Y:S05]  /*2a9c0*/  @!P0 BRA `(.L_x_1079) ;  /* 0x0000000400908947 */ /* 0x001fea0003800000 */
.L_x_1095:
        /* <DEDUP_REMOVED lines=9> */
.L_x_1096:
        /* <DEDUP_REMOVED lines=9> */
.L_x_1097:
        /* <DEDUP_REMOVED lines=9> */
.L_x_1098:
        /* <DEDUP_REMOVED lines=9> */
.L_x_1099:
        /* <DEDUP_REMOVED lines=9> */
.L_x_1100:
[----:B0-----:R-:W-:-:S05]  /*2aca0*/  VIADD R2, R5, 0x1 ;  /* 0x0000000105027836 */ /* 0x001fca0000000000 */
[----:B------:R-:W-:-:S04]  /*2acb0*/  ISETP.NE.AND P0, PT, R2, 0x9, PT ;  /* 0x000000090200780c */ /* 0x000fc80003f05270 */
[----:B------:R-:W-:Y:S02]  /*2acc0*/  SEL R4, RZ, 0x1, P0 ;  /* 0x00000001ff047807 */ /* 0x000fe40000000000 */
[----:B------:R-:W-:Y:S02]  /*2acd0*/  SEL R3, R2, RZ, P0 ;  /* 0x000000ff02037207 */ /* 0x000fe40000000000 */
[----:B------:R-:W-:-:S03]  /*2ace0*/  LOP3.LUT R4, R7, R4, RZ, 0x3c, !PT ;  /* 0x0000000407047212 */ /* 0x000fc600078e3cff */
[----:B------:R-:W-:Y:S01]  /*2acf0*/  IMAD R3, R3, 0x8, R0 ;  /* 0x0000000803037824 */ /* 0x000fe200078e0200 */
[----:B------:R-:W-:-:S07]  /*2ad00*/  SHF.L.U32 R0, R4, 0x1f, RZ ;  /* 0x0000001f04007819 */ /* 0x000fce00000006ff */
.L_x_1085:
[----:B0-----:R0:W1:Y:S02]  /*2ad10*/  SYNCS.PHASECHK.TRANS64.TRYWAIT P0, [R3+URZ], R0 ;  /* 0x00000000030075a7 */ /* 0x001064000800017f */
[----:B-1----:R-:W-:Y:S05]  /*2ad20*/  @!P0 NANOSLEEP.SYNCS 0x989680 ;  /* 0x009896800000895d */ /* 0x002fea0003900000 */
[----:B------:R-:W1:Y:S02]  /*2ad30*/  @!P0 SYNCS.PHASECHK.TRANS64 P0, [R3+URZ], R0 ;  /* 0x00000000030085a7 */ /* 0x000e64000800007f */
[----:B-1----:R-:W-:Y:S05]  /*2ad40*/  @!P0 BRA `(.L_x_1085) ;  /* 0xfffffffc00f08947 */ /* 0x002fea000383ffff */
.L_x_1075:
[----:B------:R-:W-:Y:S05]  /*2ad50*/  BSYNC B0 ;  /* 0x0000000000007941 */ /* 0x000fea0003800000 */
.L_x_1074:
[----:B------:R-:W-:Y:S05]  /*2ad60*/  EXIT ;  /* 0x000000000000794d */ /* 0x000fea0003800000 */
.L_x_22:
[----:B-1----:R1:W2:Y:S02]  /*2ad70*/  SYNCS.PHASECHK.TRANS64.TRYWAIT P1, [R3+URZ], R0 ;  /* 0x00000000030075a7 */ /* 0x0022a4000802017f */
[----:B--2---:R-:W-:Y:S05]  /*2ad80*/  @!P1 NANOSLEEP.SYNCS 0x989680 ;  /* 0x009896800000995d */ /* 0x004fea0003900000 */
[----:B------:R-:W2:Y:S02]  /*2ad90*/  @!P1 SYNCS.PHASECHK.TRANS64 P1, [R3+URZ], R0 ;  /* 0x00000000030095a7 */ /* 0x000ea4000802007f */
[----:B--2---:R-:W-:Y:S05]  /*2ada0*/  @!P1 BRA `(.L_x_22) ;  /* 0xfffffffc00f09947 */ /* 0x004fea000383ffff */
[----:B------:R-:W-:Y:S05]  /*2adb0*/  BRA `(.L_x_21) ;  /* 0xfffffd6800747947 */ /* 0x000fea000383ffff */
.L_x_27:
[----:B-1----:R-:W-:-:S04]  /*2adc0*/  IMAD.U32 R7, RZ, RZ, UR4 ;  /* 0x00000004ff077e24 */ /* 0x002fc8000f8e00ff */
[----:B------:R1:W2:Y:S03]  /*2add0*/  SYNCS.PHASECHK.TRANS64.TRYWAIT P1, [R7+URZ], R5 ;  /* 0x00000005070075a7 */ /* 0x0002a6000802017f */
[----:B--2---:R-:W-:Y:S05]  /*2ade0*/  @!P1 NANOSLEEP.SYNCS 0x989680 ;  /* 0x009896800000995d */ /* 0x004fea0003900000 */
[----:B------:R-:W2:Y:S02]  /*2adf0*/  @!P1 SYNCS.PHASECHK.TRANS64 P1, [R7+URZ], R5 ;  /* 0x00000005070095a7 */ /* 0x000ea4000802007f */
[----:B--2---:R-:W-:Y:S05]  /*2ae00*/  @!P1 BRA `(.L_x_27) ;  /* 0xfffffffc00ec9947 */ /* 0x004fea000383ffff */
[----:B------:R-:W-:Y:S05]  /*2ae10*/  BRA `(.L_x_26) ;  /* 0xfffffd7800ec7947 */ /* 0x000fea000383ffff */
.L_x_1062:
[----:B------:R-:W-:Y:S01]  /*2ae20*/  BSSY B1, `(.L_x_1086) ;  /* 0x0000006000017945 */ /* 0x000fe20003800000 */
[----:B------:R-:W-:-:S07]  /*2ae30*/  IMAD.MOV.U32 R15, RZ, RZ, -0x1 ;  /* 0xffffffffff0f7424 */ /* 0x000fce00078e00ff */
[----:B------:R-:W-:Y:S05]  /*2ae40*/  WARPSYNC.COLLECTIVE R15, `(.L_x_1087) ;  /* 0x000000000f0c7348 */ /* 0x000fea0003c00000 */
[----:B------:R-:W-:Y:S02]  /*2ae50*/  ELECT P6, UR62, PT ;  /* 0x00000000003e782f */ /* 0x000fe400038c0000 */
[----:B------:R-:W-:Y:S01]  /*2ae60*/  MOV R14, UR62 ;  /* 0x0000003e000e7c02 */ /* 0x000fe20008000f00 */
[----:B------:R-:W-:Y:S10]  /*2ae70*/  ENDCOLLECTIVE ;  /* 0x000000000000791b */ /* 0x000ff40003800000 */
.L_x_1087:
[----:B------:R-:W-:Y:S05]  /*2ae80*/  BSYNC B1 ;  /* 0x0000000000017941 */ /* 0x000fea0003800000 */
.L_x_1086:
[----:B------:R-:W-:Y:S05]  /*2ae90*/  BRA `(.L_x_1088) ;  /* 0xffffffec00587947 */ /* 0x000fea000383ffff */
.L_x_1065:
[----:B0-----:R0:W1:Y:S02]  /*2aea0*/  SYNCS.PHASECHK.TRANS64.TRYWAIT P0, [R15+URZ+0x48], R12 ;  /* 0x0000480c0f0075a7 */ /* 0x001064000800017f */
[----:B-1----:R-:W-:Y:S05]  /*2aeb0*/  @!P0 NANOSLEEP.SYNCS 0x989680 ;  /* 0x009896800000895d */ /* 0x002fea0003900000 */
[----:B------:R-:W1:Y:S02]  /*2aec0*/  @!P0 SYNCS.PHASECHK.TRANS64 P0, [R15+URZ+0x48], R12 ;  /* 0x0000480c0f0085a7 */ /* 0x000e64000800007f */
[----:B-1----:R-:W-:Y:S05]  /*2aed0*/  @!P0 BRA `(.L_x_1065) ;  /* 0xfffffffc00f08947 */ /* 0x002fea000383ffff */
[----:B------:R-:W-:Y:S05]  /*2aee0*/  BRA `(.L_x_1089) ;  /* 0xffffffec00887947 */ /* 0x000fea000383ffff */
.L_x_1073:
[----:B------:R-:W-:Y:S01]  /*2aef0*/  BSSY B0, `(.L_x_1090) ;  /* 0x0000006000007945 */ /* 0x000fe20003800000 */
[----:B------:R-:W-:-:S07]  /*2af00*/  IMAD.MOV.U32 R15, RZ, RZ, -0x1 ;  /* 0xffffffffff0f7424 */ /* 0x000fce00078e00ff */
[----:B------:R-:W-:Y:S05]  /*2af10*/  WARPSYNC.COLLECTIVE R15, `(.L_x_1091) ;  /* 0x000000000f0c7348 */ /* 0x000fea0003c00000 */
[----:B------:R-:W-:Y:S02]  /*2af20*/  ELECT P6, UR62, PT ;  /* 0x00000000003e782f */ /* 0x000fe400038c0000 */
[----:B------:R-:W-:Y:S01]  /*2af30*/  MOV R14, UR62 ;  /* 0x0000003e000e7c02 */ /* 0x000fe20008000f00 */
[----:B------:R-:W-:Y:S10]  /*2af40*/  ENDCOLLECTIVE ;  /* 0x000000000000791b */ /* 0x000ff40003800000 */
.L_x_1091:
[----:B------:R-:W-:Y:S05]  /*2af50*/  BSYNC B0 ;  /* 0x0000000000007941 */ /* 0x000fea0003800000 */
.L_x_1090:
[----:B------:R-:W-:Y:S05]  /*2af60*/  BRA `(.L_x_1092) ;  /* 0xfffffff800147947 */ /* 0x000fea000383ffff */
.L_x_1077:
[----:B0-----:R0:W1:Y:S02]  /*2af70*/  SYNCS.PHASECHK.TRANS64.TRYWAIT P0, [R3+URZ], R2 ;  /* 0x00000002030075a7 */ /* 0x001064000800017f */
[----:B-1----:R-:W-:Y:S05]  /*2af80*/  @!P0 NANOSLEEP.SYNCS 0x989680 ;  /* 0x009896800000895d */ /* 0x002fea0003900000 */
[----:B------:R-:W1:Y:S02]  /*2af90*/  @!P0 SYNCS.PHASECHK.TRANS64 P0, [R3+URZ], R2 ;  /* 0x00000002030085a7 */ /* 0x000e64000800007f */
[----:B-1----:R-:W-:Y:S05]  /*2afa0*/  @!P0 BRA `(.L_x_1077) ;  /* 0xfffffffc00f08947 */ /* 0x002fea000383ffff */
[----:B------:R-:W-:Y:S05]  /*2afb0*/  BRA `(.L_x_1093) ;  /* 0xfffffff8003c7947 */ /* 0x000fea000383ffff */
.L_x_1078:
[----:B0-----:R0:W1:Y:S02]  /*2afc0*/  SYNCS.PHASECHK.TRANS64.TRYWAIT P0, [R3+URZ], R2 ;  /* 0x00000002030075a7 */ /* 0x001064000800017f */
[----:B-1----:R-:W-:Y:S05]  /*2afd0*/  @!P0 NANOSLEEP.SYNCS 0x989680 ;  /* 0x009896800000895d */ /* 0x002fea0003900000 */
[----:B------:R-:W1:Y:S02]  /*2afe0*/  @!P0 SYNCS.PHASECHK.TRANS64 P0, [R3+URZ], R2 ;  /* 0x00000002030085a7 */ /* 0x000e64000800007f */
[----:B-1----:R-:W-:Y:S05]  /*2aff0*/  @!P0 BRA `(.L_x_1078) ;  /* 0xfffffffc00f08947 */ /* 0x002fea000383ffff */
[----:B------:R-:W-:Y:S05]  /*2b000*/  BRA `(.L_x_1094) ;  /* 0xfffffff8004c7947 */ /* 0x000fea000383ffff */
.L_x_1079:
[----:B0-----:R0:W1:Y:S02]  /*2b010*/  SYNCS.PHASECHK.TRANS64.TRYWAIT P0, [R3+URZ], R2 ;  /* 0x00000002030075a7 */ /* 0x001064000800017f */
[----:B-1----:R-:W-:Y:S05]  /*2b020*/  @!P0 NANOSLEEP.SYNCS 0x989680 ;  /* 0x009896800000895d */ /* 0x002fea0003900000 */
[----:B------:R-:W1:Y:S02]  /*2b030*/  @!P0 SYNCS.PHASECHK.TRANS64 P0, [R3+URZ], R2 ;  /* 0x00000002030085a7 */ /* 0x000e64000800007f */
[----:B-1----:R-:W-:Y:S05]  /*2b040*/  @!P0 BRA `(.L_x_1079) ;  /* 0xfffffffc00f08947 */ /* 0x002fea000383ffff */
[----:B------:R-:W-:Y:S05]  /*2b050*/  BRA `(.L_x_1095) ;  /* 0xfffffff8005c7947 */ /* 0x000fea000383ffff */
.L_x_1080:
[----:B0-----:R0:W1:Y:S02]  /*2b060*/  SYNCS.PHASECHK.TRANS64.TRYWAIT P0, [R3+URZ], R2 ;  /* 0x00000002030075a7 */ /* 0x001064000800017f */
[----:B-1----:R-:W-:Y:S05]  /*2b070*/  @!P0 NANOSLEEP.SYNCS 0x989680 ;  /* 0x009896800000895d */ /* 0x002fea0003900000 */
[----:B------:R-:W1:Y:S02]  /*2b080*/  @!P0 SYNCS.PHASECHK.TRANS64 P0, [R3+URZ], R2 ;  /* 0x00000002030085a7 */ /* 0x000e64000800007f */
[----:B-1----:R-:W-:Y:S05]  /*2b090*/  @!P0 BRA `(.L_x_1080) ;  /* 0xfffffffc00f08947 */ /* 0x002fea000383ffff */
[----:B------:R-:W-:Y:S05]  /*2b0a0*/  BRA `(.L_x_1096) ;  /* 0xfffffff8006c7947 */ /* 0x000fea000383ffff */
.L_x_1081:
[----:B0-----:R0:W1:Y:S02]  /*2b0b0*/  SYNCS.PHASECHK.TRANS64.TRYWAIT P0, [R3+URZ], R2 ;  /* 0x00000002030075a7 */ /* 0x001064000800017f */
[----:B-1----:R-:W-:Y:S05]  /*2b0c0*/  @!P0 NANOSLEEP.SYNCS 0x989680 ;  /* 0x009896800000895d */ /* 0x002fea0003900000 */
[----:B------:R-:W1:Y:S02]  /*2b0d0*/  @!P0 SYNCS.PHASECHK.TRANS64 P0, [R3+URZ], R2 ;  /* 0x00000002030085a7 */ /* 0x000e64000800007f */
[----:B-1----:R-:W-:Y:S05]  /*2b0e0*/  @!P0 BRA `(.L_x_1081) ;  /* 0xfffffffc00f08947 */ /* 0x002fea000383ffff */
[----:B------:R-:W-:Y:S05]  /*2b0f0*/  BRA `(.L_x_1097) ;  /* 0xfffffff8007c7947 */ /* 0x000fea000383ffff */
.L_x_1082:
[----:B0-----:R0:W1:Y:S02]  /*2b100*/  SYNCS.PHASECHK.TRANS64.TRYWAIT P0, [R3+URZ], R2 ;  /* 0x00000002030075a7 */ /* 0x001064000800017f */
[----:B-1----:R-:W-:Y:S05]  /*2b110*/  @!P0 NANOSLEEP.SYNCS 0x989680 ;  /* 0x009896800000895d */ /* 0x002fea0003900000 */
[----:B------:R-:W1:Y:S02]  /*2b120*/  @!P0 SYNCS.PHASECHK.TRANS64 P0, [R3+URZ], R2 ;  /* 0x00000002030085a7 */ /* 0x000e64000800007f */
[----:B-1----:R-:W-:Y:S05]  /*2b130*/  @!P0 BRA `(.L_x_1082) ;  /* 0xfffffffc00f08947 */ /* 0x002fea000383ffff */
[----:B------:R-:W-:Y:S05]  /*2b140*/  BRA `(.L_x_1098) ;  /* 0xfffffff8008c7947 */ /* 0x000fea000383ffff */
.L_x_1083:
[----:B0-----:R0:W1:Y:S02]  /*2b150*/  SYNCS.PHASECHK.TRANS64.TRYWAIT P0, [R3+URZ], R2 ;  /* 0x00000002030075a7 */ /* 0x001064000800017f */
[----:B-1----:R-:W-:Y:S05]  /*2b160*/  @!P0 NANOSLEEP.SYNCS 0x989680 ;  /* 0x009896800000895d */ /* 0x002fea0003900000 */
[----:B------:R-:W1:Y:S02]  /*2b170*/  @!P0 SYNCS.PHASECHK.TRANS64 P0, [R3+URZ], R2 ;  /* 0x00000002030085a7 */ /* 0x000e64000800007f */
[----:B-1----:R-:W-:Y:S05]  /*2b180*/  @!P0 BRA `(.L_x_1083) ;  /* 0xfffffffc00f08947 */ /* 0x002fea000383ffff */
[----:B------:R-:W-:Y:S05]  /*2b190*/  BRA `(.L_x_1099) ;  /* 0xfffffff8009c7947 */ /* 0x000fea000383ffff */
.L_x_1084:
[----:B0-----:R0:W1:Y:S02]  /*2b1a0*/  SYNCS.PHASECHK.TRANS64.TRYWAIT P0, [R3+URZ], R2 ;  /* 0x00000002030075a7 */ /* 0x001064000800017f */
[----:B-1----:R-:W-:Y:S05]  /*2b1b0*/  @!P0 NANOSLEEP.SYNCS 0x989680 ;  /* 0x009896800000895d */ /* 0x002fea0003900000 */
[----:B------:R-:W1:Y:S02]  /*2b1c0*/  @!P0 SYNCS.PHASECHK.TRANS64 P0, [R3+URZ], R2 ;  /* 0x00000002030085a7 */ /* 0x000e64000800007f */
[----:B-1----:R-:W-:Y:S05]  /*2b1d0*/  @!P0 BRA `(.L_x_1084) ;  /* 0xfffffffc00f08947 */ /* 0x002fea000383ffff */
[----:B------:R-:W-:Y:S05]  /*2b1e0*/  BRA `(.L_x_1100) ;  /* 0xfffffff800ac7947 */ /* 0x000fea000383ffff */
.L_x_1101:
[----:B------:R-:W-:-:S00]  /*2b1f0*/  BRA `(.L_x_1101) ;  /* 0xfffffffc00fc7947 */ /* 0x000fc0000383ffff */
[----:B------:R-:W-:-:S00]  /*2b200*/  NOP ;  /* 0x0000000000007918 */ /* 0x000fc00000000000 */
[----:B------:R-:W-:-:S00]  /*2b210*/  NOP ;  /* 0x0000000000007918 */ /* 0x000fc00000000000 */
[----:B------:R-:W-:-:S00]  /*2b220*/  NOP ;  /* 0x0000000000007918 */ /* 0x000fc00000000000 */
[----:B------:R-:W-:-:S00]  /*2b230*/  NOP ;  /* 0x0000000000007918 */ /* 0x000fc00000000000 */
[----:B------:R-:W-:-:S00]  /*2b240*/  NOP ;  /* 0x0000000000007918 */ /* 0x000fc00000000000 */
[----:B------:R-:W-:-:S00]  /*2b250*/  NOP ;  /* 0x0000000000007918 */ /* 0x000fc00000000000 */
[----:B------:R-:W-:-:S00]  /*2b260*/  NOP ;  /* 0x0000000000007918 */ /* 0x000fc00000000000 */
[----:B------:R-:W-:-:S00]  /*2b270*/  NOP ;  /* 0x0000000000007918 */ /* 0x000fc00000000000 */
.L_x_1102:


//--------------------- .nv.global.init           --------------------------
	.section	.nv.global.init,"aw",@progbits
.nv.global.init:
	.type		$str$22,@object
	.size		$str$22,($str$23 - $str$22)
$str$22:
        /*0000*/ 	.byte	0x6b, 0x5f, 0x74, 0x69, 0x6c, 0x65, 0x5f, 0x63, 0x6f, 0x75, 0x6e, 0x74, 0x20, 0x3e, 0x3d, 0x20
        /*0010*/ 	.byte	0x31, 0x00
	.type		$str$23,@object
	.size		$str$23,(__unnamed_1 - $str$23)
$str$23:
        /*0012*/ 	.byte	0x2f, 0x74, 0x6d, 0x70, 0x2f, 0x63, 0x75, 0x74, 0x6c, 0x61, 0x73, 0x73, 0x5f, 0x73, 0x77, 0x65
        /*0022*/ 	.byte	0x65, 0x70, 0x5f, 0x73, 0x72, 0x63, 0x2f, 0x69, 0x6e, 0x63, 0x6c, 0x75, 0x64, 0x65, 0x2f, 0x63
        /*0032*/ 	.byte	0x75, 0x74, 0x6c, 0x61, 0x73, 0x73, 0x2f, 0x67, 0x65, 0x6d, 0x6d, 0x2f, 0x63, 0x6f, 0x6c, 0x6c
        /*0042*/ 	.byte	0x65, 0x63, 0x74, 0x69, 0x76, 0x65, 0x2f, 0x73, 0x6d, 0x39, 0x30, 0x5f, 0x6d, 0x6d, 0x61, 0x5f
        /*0052*/ 	.byte	0x74, 0x6d, 0x61, 0x5f, 0x67, 0x6d, 0x6d, 0x61, 0x5f, 0x73, 0x73, 0x5f, 0x77, 0x61, 0x72, 0x70
        /*0062*/ 	.byte	0x73, 0x70, 0x65, 0x63, 0x69, 0x61, 0x6c, 0x69, 0x7a, 0x65, 0x64, 0x2e, 0x68, 0x70, 0x70, 0x00
	.type		__unnamed_1,@object
	.size		__unnamed_1,(.L_0 - __unnamed_1)
__unnamed_1:
        /* <DEDUP_REMOVED lines=181> */
        /*0bc2*/ 	.byte	0x69, 0x64, 0x65, 0x6e, 0x74, 0x69, 0x74, 0x79, 0x5d, 0x00
.L_0:


//--------------------- .nv.shared._ZN7cutlass13device_kernelINS_4gemm6kernel13GemmUniversalIN4cute5tupleIJiiiiEEENS1_10collective13CollectiveMmaINS1_34MainloopSm90TmaGmmaWarpSpecializedILi9ENS5_IJNS4_1CILi2EEENSA_ILi1EEESC_EEENS1_35KernelTmaWarpSpecializedCooperativeEEENS5_IJNSA_ILi256EEENSA_ILi512EEENSA_ILi16EEEEEENS_6half_tENS5_IJlSC_lEEESK_SL_NS4_8TiledMMAINS4_8MMA_AtomIJNS4_4SM904GMMA26MMA_64x256x16_F32F16F16_SSILNSP_5MajorE0ELSR_0ELNSP_7ScaleInE1ELSS_1EEEEEENS4_6LayoutISD_NS5_IJSC_NSA_ILi0EEESW_EEEEENS5_IJNS4_10UnderscoreESZ_SZ_EEEEENS4_13SM90_TMA_LOADENS4_14ComposedLayoutINS4_7SwizzleILi1ELi4ELi3EEENS4_18smem_ptr_flag_bitsILi16EEENSV_INS5_IJNSA_ILi8EEESI_EEENS5_IJSI_SC_EEEEEEEvNS4_8identityENS4_23SM90_TMA_LOAD_MULTICASTES1C_vS1D_EENS_8epilogue10collective6detail29Sm90TmaWarpSpecializedAdapterINS1H_15DefaultEpilogueISK_SL_SL_NS1G_6thread17LinearCombinationISK_Li1EffLNS1L_9ScaleType4KindE0ELNS_15FloatRoundStyleE2ESK_EENS1_15EpilogueDefaultEEEEEvvEEEEvNT_6ParamsE --------------------------
	.section	.nv.shared._ZN7cutlass13device_kernelINS_4gemm6kernel13GemmUniversalIN4cute5tupleIJiiiiEEENS1_10collective13CollectiveMmaINS1_34MainloopSm90TmaGmmaWarpSpecializedILi9ENS5_IJNS4_1CILi2EEENSA_ILi1EEESC_EEENS1_35KernelTmaWarpSpecializedCooperativeEEENS5_IJNSA_ILi256EEENSA_ILi512EEENSA_ILi16EEEEEENS_6half_tENS5_IJlSC_lEEESK_SL_NS4_8TiledMMAINS4_8MMA_AtomIJNS4_4SM904GMMA26MMA_64x256x16_F32F16F16_SSILNSP_5MajorE0ELSR_0ELNSP_7ScaleInE1ELSS_1EEEEEENS4_6LayoutISD_NS5_IJSC_NSA_ILi0EEESW_EEEEENS5_IJNS4_10UnderscoreESZ_SZ_EEEEENS4_13SM90_TMA_LOADENS4_14ComposedLayoutINS4_7SwizzleILi1ELi4ELi3EEENS4_18smem_ptr_flag_bitsILi16EEENSV_INS5_IJNSA_ILi8EEESI_EEENS5_IJSI_SC_EEEEEEEvNS4_8identityENS4_23SM90_TMA_LOAD_MULTICASTES1C_vS1D_EENS_8epilogue10collective6detail29Sm90TmaWarpSpecializedAdapterINS1H_15DefaultEpilogueISK_SL_SL_NS1G_6thread17LinearCombinationISK_Li1EffLNS1L_9ScaleType4KindE0ELNS_15FloatRoundStyleE2ESK_EENS1_15EpilogueDefaultEEEEEvvEEEEvNT_6ParamsE,"aw",@nobits
	.sectionflags	@""
	.align	16
	.zero		1024


//--------------------- .nv.shared.reserved.0     --------------------------
	.section	.nv.shared.reserved.0,"aw",@nobits
	.weak		__nv_reservedSMEM_offset_0_alias
	.size		__nv_reservedSMEM_offset_0_alias, 0, 0
	.other		__nv_reservedSMEM_offset_0_alias,@"STO_CUDA_RESERVED_SHARED STV_DEFAULT"
__nv_reservedSMEM_offset_0_alias:
	.zero		0


//--------------------- .nv.global                --------------------------
	.section	.nv.global,"aw",@nobits
.nv.global:
	.type		_ZN40_INTERNAL_6b0f9520_4_k_cu_5edf864f_138364cute1_E,@object
	.size		_ZN40_INTERNAL_6b0f9520_4_k_cu_5edf864f_138364cute1_E,(_ZN40_INTERNAL_6b0f9520_4_k_cu_5edf864f_138364cuda3std3__45__cpo6cbeginE - _ZN40_INTERNAL_6b0f9520_4_k_cu_5edf864f_138364cute1_E)
_ZN40_INTERNAL_6b0f9520_4_k_cu_5edf864f_138364cute1_E:
	.zero		1
	.type		_ZN40_INTERNAL_6b0f9520_4_k_cu_5edf864f_138364cuda3std3__45__cpo6cbeginE,@object
	.size		_ZN40_INTERNAL_6b0f9520_4_k_cu_5edf864f_138364cuda3std3__45__cpo6cbeginE,(_ZN40_INTERNAL_6b0f9520_4_k_cu_5edf864f_138364cuda3std3__48in_placeE - _ZN40_INTERNAL_6b0f9520_4_k_cu_5edf864f_138364cuda3std3__45__cpo6cbeginE)
_ZN40_INTERNAL_6b0f9520_4_k_cu_5edf864f_138364cuda3std3__45__cpo6cbeginE:
	.zero		1
	.type		_ZN40_INTERNAL_6b0f9520_4_k_cu_5edf864f_138364cuda3std3__48in_placeE,@object
	.size		_ZN40_INTERNAL_6b0f9520_4_k_cu_5edf864f_138364cuda3std3__48in_placeE,(_ZN40_INTERNAL_6b0f9520_4_k_cu_5edf864f_138364cuda3std6ranges3__45__cpo9iter_moveE - _ZN40_INTERNAL_6b0f9520_4_k_cu_5edf864f_138364cuda3std3__48in_placeE)
_ZN40_INTERNAL_6b0f9520_4_k_cu_5edf864f_138364cuda3std3__48in_placeE:
	.zero		1
	.type		_ZN40_INTERNAL_6b0f9520_4_k_cu_5edf864f_138364cuda3std6ranges3__45__cpo9iter_moveE,@object
	.size		_ZN40_INTERNAL_6b0f9520_4_k_cu_5edf864f_138364cuda3std6ranges3__45__cpo9iter_moveE,(_ZN40_INTERNAL_6b0f9520_4_k_cu_5edf864f_138364cuda3std3__45__cpo5beginE - _ZN40_INTERNAL_6b0f9520_4_k_cu_5edf864f_138364cuda3std6ranges3__45__cpo9iter_moveE)
_ZN40_INTERNAL_6b0f9520_4_k_cu_5edf864f_138364cuda3std6ranges3__45__cpo9iter_moveE:
	.zero		1
	.type		_ZN40_INTERNAL_6b0f9520_4_k_cu_5edf864f_138364cuda3std3__45__cpo5beginE,@object
	.size		_ZN40_INTERNAL_6b0f9520_4_k_cu_5edf864f_138364cuda3std3__45__cpo5beginE,(_ZN40_INTERNAL_6b0f9520_4_k_cu_5edf864f_138364cuda3std3__442_GLOBAL__N__6b0f9520_4_k_cu_5edf864f_138366ignoreE - _ZN40_INTERNAL_6b0f9520_4_k_cu_5edf864f_138364cuda3std3__45__cpo5beginE)
_ZN40_INTERNAL_6b0f9520_4_k_cu_5edf864f_138364cuda3std3__45__cpo5beginE:
	.zero		1
	.type		_ZN40_INTERNAL_6b0f9520_4_k_cu_5edf864f_138364cuda3std3__442_GLOBAL__N__6b0f9520_4_k_cu_5edf864f_138366ignoreE,@object
	.size		_ZN40_INTERNAL_6b0f9520_4_k_cu_5edf864f_138364cuda3std3__442_GLOBAL__N__6b0f9520_4_k_cu_5edf864f_138366ignoreE,(_ZN40_INTERNAL_6b0f9520_4_k_cu_5edf864f_138364cute7productE - _ZN40_INTERNAL_6b0f9520_4_k_cu_5edf864f_138364cuda3std3__442_GLOBAL__N__6b0f9520_4_k_cu_5edf864f_138366ignoreE)
_ZN40_INTERNAL_6b0f9520_4_k_cu_5edf864f_138364cuda3std3__442_GLOBAL__N__6b0f9520_4_k_cu_5edf864f_138366ignoreE:
	.zero		1
	.type		_ZN40_INTERNAL_6b0f9520_4_k_cu_5edf864f_138364cute7productE,@object
	.size		_ZN40_INTERNAL_6b0f9520_4_k_cu_5edf864f_138364cute7productE,(_ZN40_INTERNAL_6b0f9520_4_k_cu_5edf864f_138364cuda3std3__45__cpo3endE - _ZN40_INTERNAL_6b0f9520_4_k_cu_5edf864f_138364cute7productE)
_ZN40_INTERNAL_6b0f9520_4_k_cu_5edf864f_138364cute7productE:
	.zero		1
	.type		_ZN40_INTERNAL_6b0f9520_4_k_cu_5edf864f_138364cuda3std3__45__cpo3endE,@object
	.size		_ZN40_INTERNAL_6b0f9520_4_k_cu_5edf864f_138364cuda3std3__45__cpo3endE,(_ZN40_INTERNAL_6b0f9520_4_k_cu_5edf864f_138364cuda3std3__419piecewise_constructE - _ZN40_INTERNAL_6b0f9520_4_k_cu_5edf864f_138364cuda3std3__45__cpo3endE)
_ZN40_INTERNAL_6b0f9520_4_k_cu_5edf864f_138364cuda3std3__45__cpo3endE:
	.zero		1
	.type		_ZN40_INTERNAL_6b0f9520_4_k_cu_5edf864f_138364cuda3std3__419piecewise_constructE,@object
	.size		_ZN40_INTERNAL_6b0f9520_4_k_cu_5edf864f_138364cuda3std3__419piecewise_constructE,(_ZN40_INTERNAL_6b0f9520_4_k_cu_5edf864f_138364cuda3std3__45__cpo4cendE - _ZN40_INTERNAL_6b0f9520_4_k_cu_5edf864f_138364cuda3std3__419piecewise_constructE)
_ZN40_INTERNAL_6b0f9520_4_k_cu_5edf864f_138364cuda3std3__419piecewise_constructE:
	.zero		1
	.type		_ZN40_INTERNAL_6b0f9520_4_k_cu_5edf864f_138364cuda3std3__45__cpo4cendE,@object
	.size		_ZN40_INTERNAL_6b0f9520_4_k_cu_5edf864f_138364cuda3std3__45__cpo4cendE,(_ZN40_INTERNAL_6b0f9520_4_k_cu_5edf864f_138364cuda3std6ranges3__45__cpo4swapE - _ZN40_INTERNAL_6b0f9520_4_k_cu_5edf864f_138364cuda3std3__45__cpo4cendE)
_ZN40_INTERNAL_6b0f9520_4_k_cu_5edf864f_138364cuda3std3__45__cpo4cendE:
	.zero		1
	.type		_ZN40_INTERNAL_6b0f9520_4_k_cu_5edf864f_138364cuda3std6ranges3__45__cpo4swapE,@object
	.size		_ZN40_INTERNAL_6b0f9520_4_k_cu_5edf864f_138364cuda3std6ranges3__45__cpo4swapE,(.L_8 - _ZN40_INTERNAL_6b0f9520_4_k_cu_5edf864f_138364cuda3std6ranges3__45__cpo4swapE)
_ZN40_INTERNAL_6b0f9520_4_k_cu_5edf864f_138364cuda3std6ranges3__45__cpo4swapE:
	.zero		1
.L_8:


//--------------------- .nv.constant0._ZN7cutlass13device_kernelINS_4gemm6kernel13GemmUniversalIN4cute5tupleIJiiiiEEENS1_10collective13CollectiveMmaINS1_34MainloopSm90TmaGmmaWarpSpecializedILi9ENS5_IJNS4_1CILi2EEENSA_ILi1EEESC_EEENS1_35KernelTmaWarpSpecializedCooperativeEEENS5_IJNSA_ILi256EEENSA_ILi512EEENSA_ILi16EEEEEENS_6half_tENS5_IJlSC_lEEESK_SL_NS4_8TiledMMAINS4_8MMA_AtomIJNS4_4SM904GMMA26MMA_64x256x16_F32F16F16_SSILNSP_5MajorE0ELSR_0ELNSP_7ScaleInE1ELSS_1EEEEEENS4_6LayoutISD_NS5_IJSC_NSA_ILi0EEESW_EEEEENS5_IJNS4_10UnderscoreESZ_SZ_EEEEENS4_13SM90_TMA_LOADENS4_14ComposedLayoutINS4_7SwizzleILi1ELi4ELi3EEENS4_18smem_ptr_flag_bitsILi16EEENSV_INS5_IJNSA_ILi8EEESI_EEENS5_IJSI_SC_EEEEEEEvNS4_8identityENS4_23SM90_TMA_LOAD_MULTICASTES1C_vS1D_EENS_8epilogue10collective6detail29Sm90TmaWarpSpecializedAdapterINS1H_15DefaultEpilogueISK_SL_SL_NS1G_6thread17LinearCombinationISK_Li1EffLNS1L_9ScaleType4KindE0ELNS_15FloatRoundStyleE2ESK_EENS1_15EpilogueDefaultEEEEEvvEEEEvNT_6ParamsE --------------------------
	.section	.nv.constant0._ZN7cutlass13device_kernelINS_4gemm6kernel13GemmUniversalIN4cute5tupleIJiiiiEEENS1_10collective13CollectiveMmaINS1_34MainloopSm90TmaGmmaWarpSpecializedILi9ENS5_IJNS4_1CILi2EEENSA_ILi1EEESC_EEENS1_35KernelTmaWarpSpecializedCooperativeEEENS5_IJNSA_ILi256EEENSA_ILi512EEENSA_ILi16EEEEEENS_6half_tENS5_IJlSC_lEEESK_SL_NS4_8TiledMMAINS4_8MMA_AtomIJNS4_4SM904GMMA26MMA_64x256x16_F32F16F16_SSILNSP_5MajorE0ELSR_0ELNSP_7ScaleInE1ELSS_1EEEEEENS4_6LayoutISD_NS5_IJSC_NSA_ILi0EEESW_EEEEENS5_IJNS4_10UnderscoreESZ_SZ_EEEEENS4_13SM90_TMA_LOADENS4_14ComposedLayoutINS4_7SwizzleILi1ELi4ELi3EEENS4_18smem_ptr_flag_bitsILi16EEENSV_INS5_IJNSA_ILi8EEESI_EEENS5_IJSI_SC_EEEEEEEvNS4_8identityENS4_23SM90_TMA_LOAD_MULTICASTES1C_vS1D_EENS_8epilogue10collective6detail29Sm90TmaWarpSpecializedAdapterINS1H_15DefaultEpilogueISK_SL_SL_NS1G_6thread17LinearCombinationISK_Li1EffLNS1L_9ScaleType4KindE0ELNS_15FloatRoundStyleE2ESK_EENS1_15EpilogueDefaultEEEEEvvEEEEvNT_6ParamsE,"a",@progbits
	.sectionflags	@""
	.align	4
.nv.constant0._ZN7cutlass13device_kernelINS_4gemm6kernel13GemmUniversalIN4cute5tupleIJiiiiEEENS1_10collective13CollectiveMmaINS1_34MainloopSm90TmaGmmaWarpSpecializedILi9ENS5_IJNS4_1CILi2EEENSA_ILi1EEESC_EEENS1_35KernelTmaWarpSpecializedCooperativeEEENS5_IJNSA_ILi256EEENSA_ILi512EEENSA_ILi16EEEEEENS_6half_tENS5_IJlSC_lEEESK_SL_NS4_8TiledMMAINS4_8MMA_AtomIJNS4_4SM904GMMA26MMA_64x256x16_F32F16F16_SSILNSP_5MajorE0ELSR_0ELNSP_7ScaleInE1ELSS_1EEEEEENS4_6LayoutISD_NS5_IJSC_NSA_ILi0EEESW_EEEEENS5_IJNS4_10UnderscoreESZ_SZ_EEEEENS4_13SM90_TMA_LOADENS4_14ComposedLayoutINS4_7SwizzleILi1ELi4ELi3EEENS4_18smem_ptr_flag_bitsILi16EEENSV_INS5_IJNSA_ILi8EEESI_EEENS5_IJSI_SC_EEEEEEEvNS4_8identityENS4_23SM90_TMA_LOAD_MULTICASTES1C_vS1D_EENS_8epilogue10collective6detail29Sm90TmaWarpSpecializedAdapterINS1H_15DefaultEpilogueISK_SL_SL_NS1G_6thread17LinearCombinationISK_Li1EffLNS1L_9ScaleType4KindE0ELNS_15FloatRoundStyleE2ESK_EENS1_15EpilogueDefaultEEEEEvvEEEEvNT_6ParamsE:
	.zero		1664


//--------------------- SYMBOLS --------------------------

	.type		.nv.reservedSmem.offset0,@object
	.size		.nv.reservedSmem.offset0,0x4
	.type		__assertfail,@function
